//
// Generated by NVIDIA NVVM Compiler
//
// Compiler Build ID: CL-36424714
// Cuda compilation tools, release 13.0, V13.0.88
// Based on NVVM 20.0.0
//

.version 9.0
.target sm_100
.address_size 64

	// .globl	_Z15patternBarchingPKiii
.extern .func  (.param .b32 func_retval0) vprintf
(
	.param .b64 vprintf_param_0,
	.param .b64 vprintf_param_1
)
;
.global .align 8 .b8 test[24];
.global .align 1 .b8 $str[15] = {10, 98, 101, 115, 116, 78, 101, 105, 103, 104, 98, 111, 114, 10};
.global .align 1 .b8 $str$2[23] = {10, 32, 116, 104, 114, 101, 97, 100, 32, 99, 104, 97, 121, 32, 37, 100, 32, 37, 100, 32, 37, 100};
.global .align 1 .b8 $str$3[21] = {103, 105, 97, 32, 116, 114, 105, 32, 49, 32, 116, 114, 111, 110, 103, 32, 37, 100, 32, 10};
.global .align 1 .b8 $str$4[15] = {100, 105, 115, 32, 109, 111, 116, 105, 102, 32, 37, 100, 32, 10};
.global .align 1 .b8 $str$5[19] = {98, 101, 115, 116, 32, 110, 101, 105, 103, 104, 98, 111, 114, 32, 37, 100, 32, 10};
.global .align 1 .b8 $str$6[4] = {37, 100, 32};
.global .align 1 .b8 $str$7[2] = {10};

.visible .entry _Z15patternBarchingPKiii(
	.param .u64 .ptr .align 1 _Z15patternBarchingPKiii_param_0,
	.param .u32 _Z15patternBarchingPKiii_param_1,
	.param .u32 _Z15patternBarchingPKiii_param_2
)
{
	.local .align 16 .b8 	__local_depot0[336];
	.reg .b64 	%SP;
	.reg .b64 	%SPL;
	.reg .pred 	%p<337>;
	.reg .b32 	%r<1512>;
	.reg .b64 	%rd<349>;

	mov.u64 	%SPL, __local_depot0;
	cvta.local.u64 	%SP, %SPL;
	ld.param.u64 	%rd37, [_Z15patternBarchingPKiii_param_0];
	ld.param.u32 	%r286, [_Z15patternBarchingPKiii_param_1];
	ld.param.u32 	%r287, [_Z15patternBarchingPKiii_param_2];
	cvta.to.global.u64 	%rd1, %rd37;
	add.u64 	%rd2, %SPL, 0;
	add.u64 	%rd39, %SP, 160;
	add.u64 	%rd3, %SPL, 160;
	add.u64 	%rd4, %SPL, 176;
	mov.u32 	%r288, %ntid.x;
	mov.u32 	%r289, %ctaid.x;
	mov.u32 	%r290, %tid.x;
	mad.lo.s32 	%r1, %r288, %r289, %r290;
	mov.b32 	%r291, 2;
	st.global.u32 	[test], %r291;
	st.local.v2.u32 	[%rd3], {%r1, %r286};
	st.local.u32 	[%rd3+8], %r287;
	mov.u64 	%rd41, $str$2;
	cvta.global.u64 	%rd42, %rd41;
	{ // callseq 0, 0
	.param .b64 param0;
	st.param.b64 	[param0], %rd42;
	.param .b64 param1;
	st.param.b64 	[param1], %rd39;
	.param .b32 retval0;
	call.uni (retval0), 
	vprintf, 
	(
	param0, 
	param1
	);
	ld.param.b32 	%r292, [retval0];
	} // callseq 0
	sub.s32 	%r2, 600, %r286;
	setp.ge.s32 	%p1, %r1, %r2;
	@%p1 bra 	$L__BB0_230;
	setp.lt.s32 	%p2, %r286, 1;
	@%p2 bra 	$L__BB0_32;
	add.s32 	%r3, %r286, -1;
	and.b32  	%r4, %r286, 15;
	setp.lt.u32 	%p5, %r3, 15;
	mov.b32 	%r1364, 0;
	@%p5 bra 	$L__BB0_5;
	and.b32  	%r1364, %r286, 2147483632;
	mov.b32 	%r1362, 0;
$L__BB0_4:
	.pragma "nounroll";
	add.s32 	%r304, %r1362, %r1;
	mul.wide.s32 	%rd46, %r304, 4;
	add.s64 	%rd47, %rd1, %rd46;
	ld.global.u32 	%r305, [%rd47];
	mul.wide.u32 	%rd48, %r1362, 4;
	add.s64 	%rd49, %rd4, %rd48;
	ld.global.u32 	%r306, [%rd47+4];
	ld.global.u32 	%r307, [%rd47+8];
	ld.global.u32 	%r308, [%rd47+12];
	st.local.v4.u32 	[%rd49], {%r305, %r306, %r307, %r308};
	ld.global.u32 	%r309, [%rd47+16];
	ld.global.u32 	%r310, [%rd47+20];
	ld.global.u32 	%r311, [%rd47+24];
	ld.global.u32 	%r312, [%rd47+28];
	st.local.v4.u32 	[%rd49+16], {%r309, %r310, %r311, %r312};
	ld.global.u32 	%r313, [%rd47+32];
	ld.global.u32 	%r314, [%rd47+36];
	ld.global.u32 	%r315, [%rd47+40];
	ld.global.u32 	%r316, [%rd47+44];
	st.local.v4.u32 	[%rd49+32], {%r313, %r314, %r315, %r316};
	ld.global.u32 	%r317, [%rd47+48];
	ld.global.u32 	%r318, [%rd47+52];
	ld.global.u32 	%r319, [%rd47+56];
	ld.global.u32 	%r320, [%rd47+60];
	st.local.v4.u32 	[%rd49+48], {%r317, %r318, %r319, %r320};
	add.s32 	%r1362, %r1362, 16;
	setp.ne.s32 	%p6, %r1362, %r1364;
	@%p6 bra 	$L__BB0_4;
$L__BB0_5:
	setp.eq.s32 	%p7, %r4, 0;
	@%p7 bra 	$L__BB0_14;
	and.b32  	%r9, %r286, 7;
	setp.lt.u32 	%p8, %r4, 8;
	@%p8 bra 	$L__BB0_8;
	add.s32 	%r321, %r1364, %r1;
	mul.wide.s32 	%rd50, %r321, 4;
	add.s64 	%rd51, %rd1, %rd50;
	ld.global.u32 	%r322, [%rd51];
	mul.wide.u32 	%rd52, %r1364, 4;
	add.s64 	%rd53, %rd4, %rd52;
	st.local.u32 	[%rd53], %r322;
	ld.global.u32 	%r323, [%rd51+4];
	st.local.u32 	[%rd53+4], %r323;
	ld.global.u32 	%r324, [%rd51+8];
	st.local.u32 	[%rd53+8], %r324;
	ld.global.u32 	%r325, [%rd51+12];
	st.local.u32 	[%rd53+12], %r325;
	ld.global.u32 	%r326, [%rd51+16];
	st.local.u32 	[%rd53+16], %r326;
	ld.global.u32 	%r327, [%rd51+20];
	st.local.u32 	[%rd53+20], %r327;
	ld.global.u32 	%r328, [%rd51+24];
	st.local.u32 	[%rd53+24], %r328;
	ld.global.u32 	%r329, [%rd51+28];
	st.local.u32 	[%rd53+28], %r329;
	add.s32 	%r1364, %r1364, 8;
$L__BB0_8:
	setp.eq.s32 	%p9, %r9, 0;
	@%p9 bra 	$L__BB0_14;
	and.b32  	%r12, %r286, 3;
	setp.lt.u32 	%p10, %r9, 4;
	@%p10 bra 	$L__BB0_11;
	add.s32 	%r330, %r1364, %r1;
	mul.wide.s32 	%rd54, %r330, 4;
	add.s64 	%rd55, %rd1, %rd54;
	ld.global.u32 	%r331, [%rd55];
	mul.wide.u32 	%rd56, %r1364, 4;
	add.s64 	%rd57, %rd4, %rd56;
	st.local.u32 	[%rd57], %r331;
	ld.global.u32 	%r332, [%rd55+4];
	st.local.u32 	[%rd57+4], %r332;
	ld.global.u32 	%r333, [%rd55+8];
	st.local.u32 	[%rd57+8], %r333;
	ld.global.u32 	%r334, [%rd55+12];
	st.local.u32 	[%rd57+12], %r334;
	add.s32 	%r1364, %r1364, 4;
$L__BB0_11:
	setp.eq.s32 	%p11, %r12, 0;
	@%p11 bra 	$L__BB0_14;
	mov.b32 	%r1367, 0;
$L__BB0_13:
	.pragma "nounroll";
	add.s32 	%r336, %r1364, %r1;
	mul.wide.s32 	%rd58, %r336, 4;
	add.s64 	%rd59, %rd1, %rd58;
	ld.global.u32 	%r337, [%rd59];
	mul.wide.u32 	%rd60, %r1364, 4;
	add.s64 	%rd61, %rd4, %rd60;
	st.local.u32 	[%rd61], %r337;
	add.s32 	%r1364, %r1364, 1;
	add.s32 	%r1367, %r1367, 1;
	setp.ne.s32 	%p12, %r1367, %r12;
	@%p12 bra 	$L__BB0_13;
$L__BB0_14:
	ld.global.u32 	%r339, [%rd1+4];
	st.local.u32 	[%rd3], %r339;
	mov.u64 	%rd62, $str$3;
	cvta.global.u64 	%rd63, %rd62;
	{ // callseq 2, 0
	.param .b64 param0;
	st.param.b64 	[param0], %rd63;
	.param .b64 param1;
	st.param.b64 	[param1], %rd39;
	.param .b32 retval0;
	call.uni (retval0), 
	vprintf, 
	(
	param0, 
	param1
	);
	ld.param.b32 	%r340, [retval0];
	} // callseq 2
	add.s32 	%r19, %r4, -1;
	and.b32  	%r20, %r286, 7;
	add.s32 	%r21, %r20, -1;
	and.b32  	%r22, %r286, 2147483632;
	and.b32  	%r23, %r286, 3;
	mov.b32 	%r1369, 0;
	mov.u32 	%r1368, %r2;
	mov.u32 	%r1370, %r1369;
$L__BB0_15:
	mul.lo.s32 	%r1372, %r1369, 600;
	sub.s32 	%r28, %r1372, %r286;
	add.s32 	%r343, %r28, 600;
	setp.ge.s32 	%p13, %r1372, %r343;
	mov.b32 	%r1373, 999;
	@%p13 bra 	$L__BB0_31;
	mov.b32 	%r1373, 999;
$L__BB0_17:
	setp.lt.u32 	%p14, %r3, 15;
	mov.b32 	%r1380, 0;
	mov.u32 	%r1385, %r1380;
	@%p14 bra 	$L__BB0_20;
	mov.b32 	%r1374, 0;
	mov.u32 	%r1385, %r1374;
$L__BB0_19:
	.pragma "nounroll";
	mul.wide.u32 	%rd65, %r1374, 4;
	add.s64 	%rd66, %rd4, %rd65;
	ld.local.v4.u32 	{%r348, %r349, %r350, %r351}, [%rd66];
	add.s32 	%r352, %r1374, %r1372;
	mul.wide.u32 	%rd67, %r352, 4;
	add.s64 	%rd68, %rd1, %rd67;
	ld.global.u32 	%r353, [%rd68];
	setp.ne.s32 	%p15, %r348, %r353;
	selp.u32 	%r354, 1, 0, %p15;
	add.s32 	%r355, %r1385, %r354;
	ld.global.u32 	%r356, [%rd68+4];
	setp.ne.s32 	%p16, %r349, %r356;
	selp.u32 	%r357, 1, 0, %p16;
	add.s32 	%r358, %r355, %r357;
	ld.global.u32 	%r359, [%rd68+8];
	setp.ne.s32 	%p17, %r350, %r359;
	selp.u32 	%r360, 1, 0, %p17;
	add.s32 	%r361, %r358, %r360;
	ld.global.u32 	%r362, [%rd68+12];
	setp.ne.s32 	%p18, %r351, %r362;
	selp.u32 	%r363, 1, 0, %p18;
	add.s32 	%r364, %r361, %r363;
	ld.local.v4.u32 	{%r365, %r366, %r367, %r368}, [%rd66+16];
	ld.global.u32 	%r369, [%rd68+16];
	setp.ne.s32 	%p19, %r365, %r369;
	selp.u32 	%r370, 1, 0, %p19;
	add.s32 	%r371, %r364, %r370;
	ld.global.u32 	%r372, [%rd68+20];
	setp.ne.s32 	%p20, %r366, %r372;
	selp.u32 	%r373, 1, 0, %p20;
	add.s32 	%r374, %r371, %r373;
	ld.global.u32 	%r375, [%rd68+24];
	setp.ne.s32 	%p21, %r367, %r375;
	selp.u32 	%r376, 1, 0, %p21;
	add.s32 	%r377, %r374, %r376;
	ld.global.u32 	%r378, [%rd68+28];
	setp.ne.s32 	%p22, %r368, %r378;
	selp.u32 	%r379, 1, 0, %p22;
	add.s32 	%r380, %r377, %r379;
	ld.local.v4.u32 	{%r381, %r382, %r383, %r384}, [%rd66+32];
	ld.global.u32 	%r385, [%rd68+32];
	setp.ne.s32 	%p23, %r381, %r385;
	selp.u32 	%r386, 1, 0, %p23;
	add.s32 	%r387, %r380, %r386;
	ld.global.u32 	%r388, [%rd68+36];
	setp.ne.s32 	%p24, %r382, %r388;
	selp.u32 	%r389, 1, 0, %p24;
	add.s32 	%r390, %r387, %r389;
	ld.global.u32 	%r391, [%rd68+40];
	setp.ne.s32 	%p25, %r383, %r391;
	selp.u32 	%r392, 1, 0, %p25;
	add.s32 	%r393, %r390, %r392;
	ld.global.u32 	%r394, [%rd68+44];
	setp.ne.s32 	%p26, %r384, %r394;
	selp.u32 	%r395, 1, 0, %p26;
	add.s32 	%r396, %r393, %r395;
	ld.local.v4.u32 	{%r397, %r398, %r399, %r400}, [%rd66+48];
	ld.global.u32 	%r401, [%rd68+48];
	setp.ne.s32 	%p27, %r397, %r401;
	selp.u32 	%r402, 1, 0, %p27;
	add.s32 	%r403, %r396, %r402;
	ld.global.u32 	%r404, [%rd68+52];
	setp.ne.s32 	%p28, %r398, %r404;
	selp.u32 	%r405, 1, 0, %p28;
	add.s32 	%r406, %r403, %r405;
	ld.global.u32 	%r407, [%rd68+56];
	setp.ne.s32 	%p29, %r399, %r407;
	selp.u32 	%r408, 1, 0, %p29;
	add.s32 	%r409, %r406, %r408;
	ld.global.u32 	%r410, [%rd68+60];
	setp.ne.s32 	%p30, %r400, %r410;
	selp.u32 	%r411, 1, 0, %p30;
	add.s32 	%r1385, %r409, %r411;
	add.s32 	%r1374, %r1374, 16;
	setp.ne.s32 	%p31, %r1374, %r22;
	mov.u32 	%r1380, %r22;
	@%p31 bra 	$L__BB0_19;
$L__BB0_20:
	setp.eq.s32 	%p32, %r4, 0;
	@%p32 bra 	$L__BB0_30;
	setp.lt.u32 	%p33, %r19, 7;
	@%p33 bra 	$L__BB0_23;
	cvt.u64.u32 	%rd69, %r1380;
	mul.wide.u32 	%rd70, %r1380, 4;
	add.s64 	%rd71, %rd4, %rd70;
	ld.local.u32 	%r413, [%rd71];
	add.s32 	%r414, %r1380, %r1372;
	mul.wide.u32 	%rd72, %r414, 4;
	add.s64 	%rd73, %rd1, %rd72;
	ld.global.u32 	%r415, [%rd73];
	setp.ne.s32 	%p34, %r413, %r415;
	selp.u32 	%r416, 1, 0, %p34;
	add.s32 	%r417, %r1385, %r416;
	ld.local.u32 	%r418, [%rd71+4];
	cvt.u64.u32 	%rd74, %r1372;
	add.s64 	%rd75, %rd69, %rd74;
	shl.b64 	%rd76, %rd75, 2;
	add.s64 	%rd77, %rd1, %rd76;
	ld.global.u32 	%r419, [%rd77+4];
	setp.ne.s32 	%p35, %r418, %r419;
	selp.u32 	%r420, 1, 0, %p35;
	add.s32 	%r421, %r417, %r420;
	ld.local.u32 	%r422, [%rd71+8];
	ld.global.u32 	%r423, [%rd77+8];
	setp.ne.s32 	%p36, %r422, %r423;
	selp.u32 	%r424, 1, 0, %p36;
	add.s32 	%r425, %r421, %r424;
	ld.local.u32 	%r426, [%rd71+12];
	ld.global.u32 	%r427, [%rd77+12];
	setp.ne.s32 	%p37, %r426, %r427;
	selp.u32 	%r428, 1, 0, %p37;
	add.s32 	%r429, %r425, %r428;
	ld.local.u32 	%r430, [%rd71+16];
	ld.global.u32 	%r431, [%rd77+16];
	setp.ne.s32 	%p38, %r430, %r431;
	selp.u32 	%r432, 1, 0, %p38;
	add.s32 	%r433, %r429, %r432;
	ld.local.u32 	%r434, [%rd71+20];
	ld.global.u32 	%r435, [%rd77+20];
	setp.ne.s32 	%p39, %r434, %r435;
	selp.u32 	%r436, 1, 0, %p39;
	add.s32 	%r437, %r433, %r436;
	ld.local.u32 	%r438, [%rd71+24];
	ld.global.u32 	%r439, [%rd77+24];
	setp.ne.s32 	%p40, %r438, %r439;
	selp.u32 	%r440, 1, 0, %p40;
	add.s32 	%r441, %r437, %r440;
	ld.local.u32 	%r442, [%rd71+28];
	ld.global.u32 	%r443, [%rd77+28];
	setp.ne.s32 	%p41, %r442, %r443;
	selp.u32 	%r444, 1, 0, %p41;
	add.s32 	%r1385, %r441, %r444;
	add.s32 	%r1380, %r1380, 8;
$L__BB0_23:
	setp.eq.s32 	%p42, %r20, 0;
	@%p42 bra 	$L__BB0_30;
	setp.lt.u32 	%p43, %r21, 3;
	@%p43 bra 	$L__BB0_26;
	cvt.u64.u32 	%rd78, %r1380;
	mul.wide.u32 	%rd79, %r1380, 4;
	add.s64 	%rd80, %rd4, %rd79;
	ld.local.u32 	%r446, [%rd80];
	add.s32 	%r447, %r1380, %r1372;
	mul.wide.u32 	%rd81, %r447, 4;
	add.s64 	%rd82, %rd1, %rd81;
	ld.global.u32 	%r448, [%rd82];
	setp.ne.s32 	%p44, %r446, %r448;
	selp.u32 	%r449, 1, 0, %p44;
	add.s32 	%r450, %r1385, %r449;
	ld.local.u32 	%r451, [%rd80+4];
	cvt.u64.u32 	%rd83, %r1372;
	add.s64 	%rd84, %rd78, %rd83;
	shl.b64 	%rd85, %rd84, 2;
	add.s64 	%rd86, %rd1, %rd85;
	ld.global.u32 	%r452, [%rd86+4];
	setp.ne.s32 	%p45, %r451, %r452;
	selp.u32 	%r453, 1, 0, %p45;
	add.s32 	%r454, %r450, %r453;
	ld.local.u32 	%r455, [%rd80+8];
	ld.global.u32 	%r456, [%rd86+8];
	setp.ne.s32 	%p46, %r455, %r456;
	selp.u32 	%r457, 1, 0, %p46;
	add.s32 	%r458, %r454, %r457;
	ld.local.u32 	%r459, [%rd80+12];
	ld.global.u32 	%r460, [%rd86+12];
	setp.ne.s32 	%p47, %r459, %r460;
	selp.u32 	%r461, 1, 0, %p47;
	add.s32 	%r1385, %r458, %r461;
	add.s32 	%r1380, %r1380, 4;
$L__BB0_26:
	setp.eq.s32 	%p48, %r23, 0;
	@%p48 bra 	$L__BB0_30;
	setp.eq.s32 	%p49, %r23, 1;
	cvt.u64.u32 	%rd5, %r1380;
	mul.wide.u32 	%rd87, %r1380, 4;
	add.s64 	%rd6, %rd4, %rd87;
	ld.local.u32 	%r462, [%rd6];
	add.s32 	%r463, %r1380, %r1372;
	mul.wide.u32 	%rd88, %r463, 4;
	add.s64 	%rd89, %rd1, %rd88;
	ld.global.u32 	%r464, [%rd89];
	setp.ne.s32 	%p50, %r462, %r464;
	selp.u32 	%r465, 1, 0, %p50;
	add.s32 	%r1385, %r1385, %r465;
	@%p49 bra 	$L__BB0_30;
	setp.eq.s32 	%p51, %r23, 2;
	ld.local.u32 	%r466, [%rd6+4];
	cvt.u64.u32 	%rd90, %r1372;
	add.s64 	%rd91, %rd5, %rd90;
	shl.b64 	%rd92, %rd91, 2;
	add.s64 	%rd7, %rd1, %rd92;
	ld.global.u32 	%r467, [%rd7+4];
	setp.ne.s32 	%p52, %r466, %r467;
	selp.u32 	%r468, 1, 0, %p52;
	add.s32 	%r1385, %r1385, %r468;
	@%p51 bra 	$L__BB0_30;
	ld.local.u32 	%r469, [%rd6+8];
	ld.global.u32 	%r470, [%rd7+8];
	setp.ne.s32 	%p53, %r469, %r470;
	selp.u32 	%r471, 1, 0, %p53;
	add.s32 	%r1385, %r1385, %r471;
$L__BB0_30:
	min.s32 	%r1373, %r1385, %r1373;
	add.s32 	%r1372, %r1372, 1;
	setp.eq.s32 	%p54, %r1372, %r1368;
	@%p54 bra 	$L__BB0_31;
	bra.uni 	$L__BB0_17;
$L__BB0_31:
	add.s32 	%r1370, %r1373, %r1370;
	add.s32 	%r1369, %r1369, 1;
	add.s32 	%r1368, %r28, 1200;
	setp.eq.s32 	%p55, %r1369, 20;
	@%p55 bra 	$L__BB0_34;
	bra.uni 	$L__BB0_15;
$L__BB0_32:
	ld.global.u32 	%r295, [%rd1+4];
	st.local.u32 	[%rd3], %r295;
	mov.u64 	%rd43, $str$3;
	cvta.global.u64 	%rd44, %rd43;
	{ // callseq 1, 0
	.param .b64 param0;
	st.param.b64 	[param0], %rd44;
	.param .b64 param1;
	st.param.b64 	[param1], %rd39;
	.param .b32 retval0;
	call.uni (retval0), 
	vprintf, 
	(
	param0, 
	param1
	);
	ld.param.b32 	%r296, [retval0];
	} // callseq 1
	mov.b32 	%r1386, 0;
	mov.u32 	%r1370, %r1386;
$L__BB0_33:
	mul.lo.s32 	%r298, %r1386, 600;
	sub.s32 	%r299, %r298, %r286;
	add.s32 	%r300, %r299, 600;
	setp.lt.s32 	%p3, %r298, %r300;
	selp.b32 	%r301, 0, 999, %p3;
	add.s32 	%r1370, %r301, %r1370;
	add.s32 	%r1386, %r1386, 1;
	setp.ne.s32 	%p4, %r1386, 20;
	@%p4 bra 	$L__BB0_33;
$L__BB0_34:
	setp.lt.s32 	%p56, %r286, 1;
	st.local.u32 	[%rd3], %r1370;
	mov.u64 	%rd93, $str$4;
	cvta.global.u64 	%rd94, %rd93;
	add.u64 	%rd95, %SP, 160;
	{ // callseq 3, 0
	.param .b64 param0;
	st.param.b64 	[param0], %rd94;
	.param .b64 param1;
	st.param.b64 	[param1], %rd95;
	.param .b32 retval0;
	call.uni (retval0), 
	vprintf, 
	(
	param0, 
	param1
	);
	ld.param.b32 	%r473, [retval0];
	} // callseq 3
	mov.u64 	%rd96, $str;
	cvta.global.u64 	%rd97, %rd96;
	{ // callseq 4, 0
	.param .b64 param0;
	st.param.b64 	[param0], %rd97;
	.param .b64 param1;
	st.param.b64 	[param1], 0;
	.param .b32 retval0;
	call.uni (retval0), 
	vprintf, 
	(
	param0, 
	param1
	);
	ld.param.b32 	%r475, [retval0];
	} // callseq 4
	mov.b32 	%r1501, 0;
	@%p56 bra 	$L__BB0_182;
	add.s32 	%r63, %r286, -1;
	and.b32  	%r64, %r286, 15;
	and.b32  	%r65, %r286, 7;
	and.b32  	%r66, %r286, 2147483632;
	and.b32  	%r67, %r286, 3;
	neg.s32 	%r1484, %r66;
	mov.b32 	%r1390, 0;
	mov.b32 	%r1436, 99999;
$L__BB0_36:
	mul.wide.u32 	%rd98, %r1390, 4;
	add.s64 	%rd9, %rd4, %rd98;
	ld.local.u32 	%r71, [%rd9];
	setp.eq.s32 	%p57, %r71, 0;
	@%p57 bra 	$L__BB0_69;
	mov.b32 	%r1392, 0;
	st.local.u32 	[%rd9], %r1392;
	mov.u32 	%r1391, %r2;
	mov.u32 	%r1393, %r1392;
$L__BB0_38:
	mul.lo.s32 	%r1394, %r1392, 600;
	sub.s32 	%r76, %r1394, %r286;
	add.s32 	%r481, %r76, 600;
	setp.ge.s32 	%p58, %r1394, %r481;
	mov.b32 	%r1408, 999;
	@%p58 bra 	$L__BB0_54;
	mov.b32 	%r1408, 999;
$L__BB0_40:
	setp.lt.u32 	%p59, %r63, 15;
	mov.b32 	%r1402, 0;
	mov.u32 	%r1407, %r1402;
	@%p59 bra 	$L__BB0_43;
	add.s64 	%rd346, %rd4, 32;
	mul.wide.u32 	%rd99, %r1394, 4;
	add.s64 	%rd100, %rd1, %rd99;
	add.s64 	%rd345, %rd100, 32;
	mov.b32 	%r1407, 0;
	mov.u32 	%r1396, %r1484;
$L__BB0_42:
	.pragma "nounroll";
	ld.local.v4.u32 	{%r486, %r487, %r488, %r489}, [%rd346+-32];
	ld.global.u32 	%r490, [%rd345+-32];
	setp.ne.s32 	%p60, %r486, %r490;
	selp.u32 	%r491, 1, 0, %p60;
	add.s32 	%r492, %r1407, %r491;
	ld.global.u32 	%r493, [%rd345+-28];
	setp.ne.s32 	%p61, %r487, %r493;
	selp.u32 	%r494, 1, 0, %p61;
	add.s32 	%r495, %r492, %r494;
	ld.global.u32 	%r496, [%rd345+-24];
	setp.ne.s32 	%p62, %r488, %r496;
	selp.u32 	%r497, 1, 0, %p62;
	add.s32 	%r498, %r495, %r497;
	ld.global.u32 	%r499, [%rd345+-20];
	setp.ne.s32 	%p63, %r489, %r499;
	selp.u32 	%r500, 1, 0, %p63;
	add.s32 	%r501, %r498, %r500;
	ld.local.v4.u32 	{%r502, %r503, %r504, %r505}, [%rd346+-16];
	ld.global.u32 	%r506, [%rd345+-16];
	setp.ne.s32 	%p64, %r502, %r506;
	selp.u32 	%r507, 1, 0, %p64;
	add.s32 	%r508, %r501, %r507;
	ld.global.u32 	%r509, [%rd345+-12];
	setp.ne.s32 	%p65, %r503, %r509;
	selp.u32 	%r510, 1, 0, %p65;
	add.s32 	%r511, %r508, %r510;
	ld.global.u32 	%r512, [%rd345+-8];
	setp.ne.s32 	%p66, %r504, %r512;
	selp.u32 	%r513, 1, 0, %p66;
	add.s32 	%r514, %r511, %r513;
	ld.global.u32 	%r515, [%rd345+-4];
	setp.ne.s32 	%p67, %r505, %r515;
	selp.u32 	%r516, 1, 0, %p67;
	add.s32 	%r517, %r514, %r516;
	ld.local.v4.u32 	{%r518, %r519, %r520, %r521}, [%rd346];
	ld.global.u32 	%r522, [%rd345];
	setp.ne.s32 	%p68, %r518, %r522;
	selp.u32 	%r523, 1, 0, %p68;
	add.s32 	%r524, %r517, %r523;
	ld.global.u32 	%r525, [%rd345+4];
	setp.ne.s32 	%p69, %r519, %r525;
	selp.u32 	%r526, 1, 0, %p69;
	add.s32 	%r527, %r524, %r526;
	ld.global.u32 	%r528, [%rd345+8];
	setp.ne.s32 	%p70, %r520, %r528;
	selp.u32 	%r529, 1, 0, %p70;
	add.s32 	%r530, %r527, %r529;
	ld.global.u32 	%r531, [%rd345+12];
	setp.ne.s32 	%p71, %r521, %r531;
	selp.u32 	%r532, 1, 0, %p71;
	add.s32 	%r533, %r530, %r532;
	ld.local.v4.u32 	{%r534, %r535, %r536, %r537}, [%rd346+16];
	ld.global.u32 	%r538, [%rd345+16];
	setp.ne.s32 	%p72, %r534, %r538;
	selp.u32 	%r539, 1, 0, %p72;
	add.s32 	%r540, %r533, %r539;
	ld.global.u32 	%r541, [%rd345+20];
	setp.ne.s32 	%p73, %r535, %r541;
	selp.u32 	%r542, 1, 0, %p73;
	add.s32 	%r543, %r540, %r542;
	ld.global.u32 	%r544, [%rd345+24];
	setp.ne.s32 	%p74, %r536, %r544;
	selp.u32 	%r545, 1, 0, %p74;
	add.s32 	%r546, %r543, %r545;
	ld.global.u32 	%r547, [%rd345+28];
	setp.ne.s32 	%p75, %r537, %r547;
	selp.u32 	%r548, 1, 0, %p75;
	add.s32 	%r1407, %r546, %r548;
	add.s32 	%r1396, %r1396, 16;
	add.s64 	%rd346, %rd346, 64;
	add.s64 	%rd345, %rd345, 64;
	setp.ne.s32 	%p76, %r1396, 0;
	mov.u32 	%r1402, %r66;
	@%p76 bra 	$L__BB0_42;
$L__BB0_43:
	setp.eq.s32 	%p77, %r64, 0;
	@%p77 bra 	$L__BB0_53;
	add.s32 	%r550, %r64, -1;
	setp.lt.u32 	%p78, %r550, 7;
	@%p78 bra 	$L__BB0_46;
	cvt.u64.u32 	%rd101, %r1402;
	mul.wide.u32 	%rd102, %r1402, 4;
	add.s64 	%rd103, %rd4, %rd102;
	ld.local.u32 	%r551, [%rd103];
	add.s32 	%r552, %r1402, %r1394;
	mul.wide.u32 	%rd104, %r552, 4;
	add.s64 	%rd105, %rd1, %rd104;
	ld.global.u32 	%r553, [%rd105];
	setp.ne.s32 	%p79, %r551, %r553;
	selp.u32 	%r554, 1, 0, %p79;
	add.s32 	%r555, %r1407, %r554;
	ld.local.u32 	%r556, [%rd103+4];
	cvt.u64.u32 	%rd106, %r1394;
	add.s64 	%rd107, %rd101, %rd106;
	shl.b64 	%rd108, %rd107, 2;
	add.s64 	%rd109, %rd1, %rd108;
	ld.global.u32 	%r557, [%rd109+4];
	setp.ne.s32 	%p80, %r556, %r557;
	selp.u32 	%r558, 1, 0, %p80;
	add.s32 	%r559, %r555, %r558;
	ld.local.u32 	%r560, [%rd103+8];
	ld.global.u32 	%r561, [%rd109+8];
	setp.ne.s32 	%p81, %r560, %r561;
	selp.u32 	%r562, 1, 0, %p81;
	add.s32 	%r563, %r559, %r562;
	ld.local.u32 	%r564, [%rd103+12];
	ld.global.u32 	%r565, [%rd109+12];
	setp.ne.s32 	%p82, %r564, %r565;
	selp.u32 	%r566, 1, 0, %p82;
	add.s32 	%r567, %r563, %r566;
	ld.local.u32 	%r568, [%rd103+16];
	ld.global.u32 	%r569, [%rd109+16];
	setp.ne.s32 	%p83, %r568, %r569;
	selp.u32 	%r570, 1, 0, %p83;
	add.s32 	%r571, %r567, %r570;
	ld.local.u32 	%r572, [%rd103+20];
	ld.global.u32 	%r573, [%rd109+20];
	setp.ne.s32 	%p84, %r572, %r573;
	selp.u32 	%r574, 1, 0, %p84;
	add.s32 	%r575, %r571, %r574;
	ld.local.u32 	%r576, [%rd103+24];
	ld.global.u32 	%r577, [%rd109+24];
	setp.ne.s32 	%p85, %r576, %r577;
	selp.u32 	%r578, 1, 0, %p85;
	add.s32 	%r579, %r575, %r578;
	ld.local.u32 	%r580, [%rd103+28];
	ld.global.u32 	%r581, [%rd109+28];
	setp.ne.s32 	%p86, %r580, %r581;
	selp.u32 	%r582, 1, 0, %p86;
	add.s32 	%r1407, %r579, %r582;
	add.s32 	%r1402, %r1402, 8;
$L__BB0_46:
	setp.eq.s32 	%p87, %r65, 0;
	@%p87 bra 	$L__BB0_53;
	add.s32 	%r584, %r65, -1;
	setp.lt.u32 	%p88, %r584, 3;
	@%p88 bra 	$L__BB0_49;
	cvt.u64.u32 	%rd110, %r1402;
	mul.wide.u32 	%rd111, %r1402, 4;
	add.s64 	%rd112, %rd4, %rd111;
	ld.local.u32 	%r585, [%rd112];
	add.s32 	%r586, %r1402, %r1394;
	mul.wide.u32 	%rd113, %r586, 4;
	add.s64 	%rd114, %rd1, %rd113;
	ld.global.u32 	%r587, [%rd114];
	setp.ne.s32 	%p89, %r585, %r587;
	selp.u32 	%r588, 1, 0, %p89;
	add.s32 	%r589, %r1407, %r588;
	ld.local.u32 	%r590, [%rd112+4];
	cvt.u64.u32 	%rd115, %r1394;
	add.s64 	%rd116, %rd110, %rd115;
	shl.b64 	%rd117, %rd116, 2;
	add.s64 	%rd118, %rd1, %rd117;
	ld.global.u32 	%r591, [%rd118+4];
	setp.ne.s32 	%p90, %r590, %r591;
	selp.u32 	%r592, 1, 0, %p90;
	add.s32 	%r593, %r589, %r592;
	ld.local.u32 	%r594, [%rd112+8];
	ld.global.u32 	%r595, [%rd118+8];
	setp.ne.s32 	%p91, %r594, %r595;
	selp.u32 	%r596, 1, 0, %p91;
	add.s32 	%r597, %r593, %r596;
	ld.local.u32 	%r598, [%rd112+12];
	ld.global.u32 	%r599, [%rd118+12];
	setp.ne.s32 	%p92, %r598, %r599;
	selp.u32 	%r600, 1, 0, %p92;
	add.s32 	%r1407, %r597, %r600;
	add.s32 	%r1402, %r1402, 4;
$L__BB0_49:
	setp.eq.s32 	%p93, %r67, 0;
	@%p93 bra 	$L__BB0_53;
	setp.eq.s32 	%p94, %r67, 1;
	mul.wide.u32 	%rd119, %r1402, 4;
	add.s64 	%rd120, %rd4, %rd119;
	ld.local.u32 	%r601, [%rd120];
	add.s32 	%r602, %r1402, %r1394;
	mul.wide.u32 	%rd121, %r602, 4;
	add.s64 	%rd122, %rd1, %rd121;
	ld.global.u32 	%r603, [%rd122];
	setp.ne.s32 	%p95, %r601, %r603;
	selp.u32 	%r604, 1, 0, %p95;
	add.s32 	%r1407, %r1407, %r604;
	@%p94 bra 	$L__BB0_53;
	setp.eq.s32 	%p96, %r67, 2;
	cvt.u64.u32 	%rd123, %r1402;
	mul.wide.u32 	%rd124, %r1402, 4;
	add.s64 	%rd16, %rd4, %rd124;
	ld.local.u32 	%r605, [%rd16+4];
	cvt.u64.u32 	%rd125, %r1394;
	add.s64 	%rd126, %rd123, %rd125;
	shl.b64 	%rd127, %rd126, 2;
	add.s64 	%rd17, %rd1, %rd127;
	ld.global.u32 	%r606, [%rd17+4];
	setp.ne.s32 	%p97, %r605, %r606;
	selp.u32 	%r607, 1, 0, %p97;
	add.s32 	%r1407, %r1407, %r607;
	@%p96 bra 	$L__BB0_53;
	ld.local.u32 	%r608, [%rd16+8];
	ld.global.u32 	%r609, [%rd17+8];
	setp.ne.s32 	%p98, %r608, %r609;
	selp.u32 	%r610, 1, 0, %p98;
	add.s32 	%r1407, %r1407, %r610;
$L__BB0_53:
	min.s32 	%r1408, %r1407, %r1408;
	add.s32 	%r1394, %r1394, 1;
	setp.ne.s32 	%p99, %r1394, %r1391;
	@%p99 bra 	$L__BB0_40;
$L__BB0_54:
	add.s32 	%r1393, %r1408, %r1393;
	add.s32 	%r1392, %r1392, 1;
	add.s32 	%r1391, %r76, 1200;
	setp.ne.s32 	%p100, %r1392, 20;
	@%p100 bra 	$L__BB0_38;
	mul.wide.u32 	%rd128, %r1390, 4;
	add.s64 	%rd129, %rd4, %rd128;
	st.local.u32 	[%rd129], %r71;
	setp.ge.s32 	%p101, %r1393, %r1436;
	@%p101 bra 	$L__BB0_69;
	setp.lt.u32 	%p102, %r63, 15;
	mov.b32 	%r1411, 0;
	@%p102 bra 	$L__BB0_59;
	mov.b32 	%r1409, 0;
$L__BB0_58:
	.pragma "nounroll";
	mul.wide.u32 	%rd130, %r1409, 4;
	add.s64 	%rd131, %rd4, %rd130;
	ld.local.v4.u32 	{%r613, %r614, %r615, %r616}, [%rd131];
	add.s64 	%rd132, %rd2, %rd130;
	st.local.v4.u32 	[%rd132], {%r613, %r614, %r615, %r616};
	ld.local.v4.u32 	{%r617, %r618, %r619, %r620}, [%rd131+16];
	st.local.v4.u32 	[%rd132+16], {%r617, %r618, %r619, %r620};
	ld.local.v4.u32 	{%r621, %r622, %r623, %r624}, [%rd131+32];
	st.local.v4.u32 	[%rd132+32], {%r621, %r622, %r623, %r624};
	ld.local.v4.u32 	{%r625, %r626, %r627, %r628}, [%rd131+48];
	st.local.v4.u32 	[%rd132+48], {%r625, %r626, %r627, %r628};
	add.s32 	%r1409, %r1409, 16;
	setp.ne.s32 	%p103, %r1409, %r66;
	mov.u32 	%r1411, %r66;
	@%p103 bra 	$L__BB0_58;
$L__BB0_59:
	setp.eq.s32 	%p104, %r64, 0;
	mov.u32 	%r1436, %r1393;
	@%p104 bra 	$L__BB0_69;
	add.s32 	%r629, %r64, -1;
	setp.lt.u32 	%p105, %r629, 7;
	@%p105 bra 	$L__BB0_62;
	mul.wide.u32 	%rd133, %r1411, 4;
	add.s64 	%rd134, %rd4, %rd133;
	ld.local.u32 	%r630, [%rd134];
	add.s64 	%rd135, %rd2, %rd133;
	st.local.u32 	[%rd135], %r630;
	ld.local.u32 	%r631, [%rd134+4];
	st.local.u32 	[%rd135+4], %r631;
	ld.local.u32 	%r632, [%rd134+8];
	st.local.u32 	[%rd135+8], %r632;
	ld.local.u32 	%r633, [%rd134+12];
	st.local.u32 	[%rd135+12], %r633;
	ld.local.u32 	%r634, [%rd134+16];
	st.local.u32 	[%rd135+16], %r634;
	ld.local.u32 	%r635, [%rd134+20];
	st.local.u32 	[%rd135+20], %r635;
	ld.local.u32 	%r636, [%rd134+24];
	st.local.u32 	[%rd135+24], %r636;
	ld.local.u32 	%r637, [%rd134+28];
	st.local.u32 	[%rd135+28], %r637;
	add.s32 	%r1411, %r1411, 8;
$L__BB0_62:
	setp.eq.s32 	%p106, %r65, 0;
	mov.u32 	%r1436, %r1393;
	@%p106 bra 	$L__BB0_69;
	add.s32 	%r638, %r65, -1;
	setp.lt.u32 	%p107, %r638, 3;
	@%p107 bra 	$L__BB0_65;
	mul.wide.u32 	%rd136, %r1411, 4;
	add.s64 	%rd137, %rd4, %rd136;
	ld.local.u32 	%r639, [%rd137];
	add.s64 	%rd138, %rd2, %rd136;
	st.local.u32 	[%rd138], %r639;
	ld.local.u32 	%r640, [%rd137+4];
	st.local.u32 	[%rd138+4], %r640;
	ld.local.u32 	%r641, [%rd137+8];
	st.local.u32 	[%rd138+8], %r641;
	ld.local.u32 	%r642, [%rd137+12];
	st.local.u32 	[%rd138+12], %r642;
	add.s32 	%r1411, %r1411, 4;
$L__BB0_65:
	setp.eq.s32 	%p108, %r67, 0;
	mov.u32 	%r1436, %r1393;
	@%p108 bra 	$L__BB0_69;
	setp.eq.s32 	%p109, %r67, 1;
	mul.wide.u32 	%rd139, %r1411, 4;
	add.s64 	%rd18, %rd4, %rd139;
	ld.local.u32 	%r643, [%rd18];
	add.s64 	%rd19, %rd2, %rd139;
	st.local.u32 	[%rd19], %r643;
	mov.u32 	%r1436, %r1393;
	@%p109 bra 	$L__BB0_69;
	setp.eq.s32 	%p110, %r67, 2;
	ld.local.u32 	%r644, [%rd18+4];
	st.local.u32 	[%rd19+4], %r644;
	mov.u32 	%r1436, %r1393;
	@%p110 bra 	$L__BB0_69;
	ld.local.u32 	%r645, [%rd18+8];
	st.local.u32 	[%rd19+8], %r645;
	mov.u32 	%r1436, %r1393;
$L__BB0_69:
	setp.eq.s32 	%p111, %r71, 1;
	@%p111 bra 	$L__BB0_102;
	mul.wide.u32 	%rd140, %r1390, 4;
	add.s64 	%rd141, %rd4, %rd140;
	mov.b32 	%r647, 1;
	st.local.u32 	[%rd141], %r647;
	mov.b32 	%r1415, 0;
	mov.u32 	%r1414, %r2;
	mov.u32 	%r1416, %r1415;
$L__BB0_71:
	mul.lo.s32 	%r1417, %r1415, 600;
	sub.s32 	%r649, %r1417, %r286;
	add.s32 	%r650, %r649, 600;
	setp.ge.s32 	%p112, %r1417, %r650;
	mov.b32 	%r1431, 999;
	@%p112 bra 	$L__BB0_87;
	mov.b32 	%r1431, 999;
$L__BB0_73:
	setp.lt.u32 	%p113, %r63, 15;
	mov.b32 	%r1425, 0;
	mov.u32 	%r1430, %r1425;
	@%p113 bra 	$L__BB0_76;
	mov.b32 	%r1419, 0;
	mov.u32 	%r1430, %r1419;
$L__BB0_75:
	.pragma "nounroll";
	mul.wide.u32 	%rd142, %r1419, 4;
	add.s64 	%rd143, %rd4, %rd142;
	ld.local.v4.u32 	{%r655, %r656, %r657, %r658}, [%rd143];
	add.s32 	%r659, %r1419, %r1417;
	mul.wide.u32 	%rd144, %r659, 4;
	add.s64 	%rd145, %rd1, %rd144;
	ld.global.u32 	%r660, [%rd145];
	setp.ne.s32 	%p114, %r655, %r660;
	selp.u32 	%r661, 1, 0, %p114;
	add.s32 	%r662, %r1430, %r661;
	ld.global.u32 	%r663, [%rd145+4];
	setp.ne.s32 	%p115, %r656, %r663;
	selp.u32 	%r664, 1, 0, %p115;
	add.s32 	%r665, %r662, %r664;
	ld.global.u32 	%r666, [%rd145+8];
	setp.ne.s32 	%p116, %r657, %r666;
	selp.u32 	%r667, 1, 0, %p116;
	add.s32 	%r668, %r665, %r667;
	ld.global.u32 	%r669, [%rd145+12];
	setp.ne.s32 	%p117, %r658, %r669;
	selp.u32 	%r670, 1, 0, %p117;
	add.s32 	%r671, %r668, %r670;
	ld.local.v4.u32 	{%r672, %r673, %r674, %r675}, [%rd143+16];
	ld.global.u32 	%r676, [%rd145+16];
	setp.ne.s32 	%p118, %r672, %r676;
	selp.u32 	%r677, 1, 0, %p118;
	add.s32 	%r678, %r671, %r677;
	ld.global.u32 	%r679, [%rd145+20];
	setp.ne.s32 	%p119, %r673, %r679;
	selp.u32 	%r680, 1, 0, %p119;
	add.s32 	%r681, %r678, %r680;
	ld.global.u32 	%r682, [%rd145+24];
	setp.ne.s32 	%p120, %r674, %r682;
	selp.u32 	%r683, 1, 0, %p120;
	add.s32 	%r684, %r681, %r683;
	ld.global.u32 	%r685, [%rd145+28];
	setp.ne.s32 	%p121, %r675, %r685;
	selp.u32 	%r686, 1, 0, %p121;
	add.s32 	%r687, %r684, %r686;
	ld.local.v4.u32 	{%r688, %r689, %r690, %r691}, [%rd143+32];
	ld.global.u32 	%r692, [%rd145+32];
	setp.ne.s32 	%p122, %r688, %r692;
	selp.u32 	%r693, 1, 0, %p122;
	add.s32 	%r694, %r687, %r693;
	ld.global.u32 	%r695, [%rd145+36];
	setp.ne.s32 	%p123, %r689, %r695;
	selp.u32 	%r696, 1, 0, %p123;
	add.s32 	%r697, %r694, %r696;
	ld.global.u32 	%r698, [%rd145+40];
	setp.ne.s32 	%p124, %r690, %r698;
	selp.u32 	%r699, 1, 0, %p124;
	add.s32 	%r700, %r697, %r699;
	ld.global.u32 	%r701, [%rd145+44];
	setp.ne.s32 	%p125, %r691, %r701;
	selp.u32 	%r702, 1, 0, %p125;
	add.s32 	%r703, %r700, %r702;
	ld.local.v4.u32 	{%r704, %r705, %r706, %r707}, [%rd143+48];
	ld.global.u32 	%r708, [%rd145+48];
	setp.ne.s32 	%p126, %r704, %r708;
	selp.u32 	%r709, 1, 0, %p126;
	add.s32 	%r710, %r703, %r709;
	ld.global.u32 	%r711, [%rd145+52];
	setp.ne.s32 	%p127, %r705, %r711;
	selp.u32 	%r712, 1, 0, %p127;
	add.s32 	%r713, %r710, %r712;
	ld.global.u32 	%r714, [%rd145+56];
	setp.ne.s32 	%p128, %r706, %r714;
	selp.u32 	%r715, 1, 0, %p128;
	add.s32 	%r716, %r713, %r715;
	ld.global.u32 	%r717, [%rd145+60];
	setp.ne.s32 	%p129, %r707, %r717;
	selp.u32 	%r718, 1, 0, %p129;
	add.s32 	%r1430, %r716, %r718;
	add.s32 	%r1419, %r1419, 16;
	setp.ne.s32 	%p130, %r1419, %r66;
	mov.u32 	%r1425, %r66;
	@%p130 bra 	$L__BB0_75;
$L__BB0_76:
	setp.eq.s32 	%p131, %r64, 0;
	@%p131 bra 	$L__BB0_86;
	add.s32 	%r720, %r64, -1;
	setp.lt.u32 	%p132, %r720, 7;
	@%p132 bra 	$L__BB0_79;
	cvt.u64.u32 	%rd146, %r1425;
	mul.wide.u32 	%rd147, %r1425, 4;
	add.s64 	%rd148, %rd4, %rd147;
	ld.local.u32 	%r721, [%rd148];
	add.s32 	%r722, %r1425, %r1417;
	mul.wide.u32 	%rd149, %r722, 4;
	add.s64 	%rd150, %rd1, %rd149;
	ld.global.u32 	%r723, [%rd150];
	setp.ne.s32 	%p133, %r721, %r723;
	selp.u32 	%r724, 1, 0, %p133;
	add.s32 	%r725, %r1430, %r724;
	ld.local.u32 	%r726, [%rd148+4];
	cvt.u64.u32 	%rd151, %r1417;
	add.s64 	%rd152, %rd146, %rd151;
	shl.b64 	%rd153, %rd152, 2;
	add.s64 	%rd154, %rd1, %rd153;
	ld.global.u32 	%r727, [%rd154+4];
	setp.ne.s32 	%p134, %r726, %r727;
	selp.u32 	%r728, 1, 0, %p134;
	add.s32 	%r729, %r725, %r728;
	ld.local.u32 	%r730, [%rd148+8];
	ld.global.u32 	%r731, [%rd154+8];
	setp.ne.s32 	%p135, %r730, %r731;
	selp.u32 	%r732, 1, 0, %p135;
	add.s32 	%r733, %r729, %r732;
	ld.local.u32 	%r734, [%rd148+12];
	ld.global.u32 	%r735, [%rd154+12];
	setp.ne.s32 	%p136, %r734, %r735;
	selp.u32 	%r736, 1, 0, %p136;
	add.s32 	%r737, %r733, %r736;
	ld.local.u32 	%r738, [%rd148+16];
	ld.global.u32 	%r739, [%rd154+16];
	setp.ne.s32 	%p137, %r738, %r739;
	selp.u32 	%r740, 1, 0, %p137;
	add.s32 	%r741, %r737, %r740;
	ld.local.u32 	%r742, [%rd148+20];
	ld.global.u32 	%r743, [%rd154+20];
	setp.ne.s32 	%p138, %r742, %r743;
	selp.u32 	%r744, 1, 0, %p138;
	add.s32 	%r745, %r741, %r744;
	ld.local.u32 	%r746, [%rd148+24];
	ld.global.u32 	%r747, [%rd154+24];
	setp.ne.s32 	%p139, %r746, %r747;
	selp.u32 	%r748, 1, 0, %p139;
	add.s32 	%r749, %r745, %r748;
	ld.local.u32 	%r750, [%rd148+28];
	ld.global.u32 	%r751, [%rd154+28];
	setp.ne.s32 	%p140, %r750, %r751;
	selp.u32 	%r752, 1, 0, %p140;
	add.s32 	%r1430, %r749, %r752;
	add.s32 	%r1425, %r1425, 8;
$L__BB0_79:
	setp.eq.s32 	%p141, %r65, 0;
	@%p141 bra 	$L__BB0_86;
	add.s32 	%r754, %r65, -1;
	setp.lt.u32 	%p142, %r754, 3;
	@%p142 bra 	$L__BB0_82;
	cvt.u64.u32 	%rd155, %r1425;
	mul.wide.u32 	%rd156, %r1425, 4;
	add.s64 	%rd157, %rd4, %rd156;
	ld.local.u32 	%r755, [%rd157];
	add.s32 	%r756, %r1425, %r1417;
	mul.wide.u32 	%rd158, %r756, 4;
	add.s64 	%rd159, %rd1, %rd158;
	ld.global.u32 	%r757, [%rd159];
	setp.ne.s32 	%p143, %r755, %r757;
	selp.u32 	%r758, 1, 0, %p143;
	add.s32 	%r759, %r1430, %r758;
	ld.local.u32 	%r760, [%rd157+4];
	cvt.u64.u32 	%rd160, %r1417;
	add.s64 	%rd161, %rd155, %rd160;
	shl.b64 	%rd162, %rd161, 2;
	add.s64 	%rd163, %rd1, %rd162;
	ld.global.u32 	%r761, [%rd163+4];
	setp.ne.s32 	%p144, %r760, %r761;
	selp.u32 	%r762, 1, 0, %p144;
	add.s32 	%r763, %r759, %r762;
	ld.local.u32 	%r764, [%rd157+8];
	ld.global.u32 	%r765, [%rd163+8];
	setp.ne.s32 	%p145, %r764, %r765;
	selp.u32 	%r766, 1, 0, %p145;
	add.s32 	%r767, %r763, %r766;
	ld.local.u32 	%r768, [%rd157+12];
	ld.global.u32 	%r769, [%rd163+12];
	setp.ne.s32 	%p146, %r768, %r769;
	selp.u32 	%r770, 1, 0, %p146;
	add.s32 	%r1430, %r767, %r770;
	add.s32 	%r1425, %r1425, 4;
$L__BB0_82:
	setp.eq.s32 	%p147, %r67, 0;
	@%p147 bra 	$L__BB0_86;
	setp.eq.s32 	%p148, %r67, 1;
	mul.wide.u32 	%rd164, %r1425, 4;
	add.s64 	%rd165, %rd4, %rd164;
	ld.local.u32 	%r771, [%rd165];
	add.s32 	%r772, %r1425, %r1417;
	mul.wide.u32 	%rd166, %r772, 4;
	add.s64 	%rd167, %rd1, %rd166;
	ld.global.u32 	%r773, [%rd167];
	setp.ne.s32 	%p149, %r771, %r773;
	selp.u32 	%r774, 1, 0, %p149;
	add.s32 	%r1430, %r1430, %r774;
	@%p148 bra 	$L__BB0_86;
	setp.eq.s32 	%p150, %r67, 2;
	cvt.u64.u32 	%rd168, %r1425;
	mul.wide.u32 	%rd169, %r1425, 4;
	add.s64 	%rd20, %rd4, %rd169;
	ld.local.u32 	%r775, [%rd20+4];
	cvt.u64.u32 	%rd170, %r1417;
	add.s64 	%rd171, %rd168, %rd170;
	shl.b64 	%rd172, %rd171, 2;
	add.s64 	%rd21, %rd1, %rd172;
	ld.global.u32 	%r776, [%rd21+4];
	setp.ne.s32 	%p151, %r775, %r776;
	selp.u32 	%r777, 1, 0, %p151;
	add.s32 	%r1430, %r1430, %r777;
	@%p150 bra 	$L__BB0_86;
	ld.local.u32 	%r778, [%rd20+8];
	ld.global.u32 	%r779, [%rd21+8];
	setp.ne.s32 	%p152, %r778, %r779;
	selp.u32 	%r780, 1, 0, %p152;
	add.s32 	%r1430, %r1430, %r780;
$L__BB0_86:
	min.s32 	%r1431, %r1430, %r1431;
	add.s32 	%r1417, %r1417, 1;
	setp.ne.s32 	%p153, %r1417, %r1414;
	@%p153 bra 	$L__BB0_73;
$L__BB0_87:
	add.s32 	%r1416, %r1431, %r1416;
	add.s32 	%r145, %r1415, 1;
	mul.lo.s32 	%r781, %r1415, 600;
	sub.s32 	%r782, %r781, %r286;
	add.s32 	%r1414, %r782, 1200;
	setp.ne.s32 	%p154, %r145, 20;
	mov.u32 	%r1415, %r145;
	@%p154 bra 	$L__BB0_71;
	mul.wide.u32 	%rd173, %r1390, 4;
	add.s64 	%rd174, %rd4, %rd173;
	st.local.u32 	[%rd174], %r71;
	setp.ge.s32 	%p155, %r1416, %r1436;
	@%p155 bra 	$L__BB0_102;
	setp.lt.u32 	%p156, %r63, 15;
	mov.b32 	%r1434, 0;
	@%p156 bra 	$L__BB0_92;
	mov.b32 	%r1432, 0;
$L__BB0_91:
	.pragma "nounroll";
	mul.wide.u32 	%rd175, %r1432, 4;
	add.s64 	%rd176, %rd4, %rd175;
	ld.local.v4.u32 	{%r785, %r786, %r787, %r788}, [%rd176];
	add.s64 	%rd177, %rd2, %rd175;
	st.local.v4.u32 	[%rd177], {%r785, %r786, %r787, %r788};
	ld.local.v4.u32 	{%r789, %r790, %r791, %r792}, [%rd176+16];
	st.local.v4.u32 	[%rd177+16], {%r789, %r790, %r791, %r792};
	ld.local.v4.u32 	{%r793, %r794, %r795, %r796}, [%rd176+32];
	st.local.v4.u32 	[%rd177+32], {%r793, %r794, %r795, %r796};
	ld.local.v4.u32 	{%r797, %r798, %r799, %r800}, [%rd176+48];
	st.local.v4.u32 	[%rd177+48], {%r797, %r798, %r799, %r800};
	add.s32 	%r1432, %r1432, 16;
	setp.ne.s32 	%p157, %r1432, %r66;
	mov.u32 	%r1434, %r66;
	@%p157 bra 	$L__BB0_91;
$L__BB0_92:
	setp.eq.s32 	%p158, %r64, 0;
	mov.u32 	%r1436, %r1416;
	@%p158 bra 	$L__BB0_102;
	add.s32 	%r801, %r64, -1;
	setp.lt.u32 	%p159, %r801, 7;
	@%p159 bra 	$L__BB0_95;
	mul.wide.u32 	%rd178, %r1434, 4;
	add.s64 	%rd179, %rd4, %rd178;
	ld.local.u32 	%r802, [%rd179];
	add.s64 	%rd180, %rd2, %rd178;
	st.local.u32 	[%rd180], %r802;
	ld.local.u32 	%r803, [%rd179+4];
	st.local.u32 	[%rd180+4], %r803;
	ld.local.u32 	%r804, [%rd179+8];
	st.local.u32 	[%rd180+8], %r804;
	ld.local.u32 	%r805, [%rd179+12];
	st.local.u32 	[%rd180+12], %r805;
	ld.local.u32 	%r806, [%rd179+16];
	st.local.u32 	[%rd180+16], %r806;
	ld.local.u32 	%r807, [%rd179+20];
	st.local.u32 	[%rd180+20], %r807;
	ld.local.u32 	%r808, [%rd179+24];
	st.local.u32 	[%rd180+24], %r808;
	ld.local.u32 	%r809, [%rd179+28];
	st.local.u32 	[%rd180+28], %r809;
	add.s32 	%r1434, %r1434, 8;
$L__BB0_95:
	setp.eq.s32 	%p160, %r65, 0;
	mov.u32 	%r1436, %r1416;
	@%p160 bra 	$L__BB0_102;
	add.s32 	%r810, %r65, -1;
	setp.lt.u32 	%p161, %r810, 3;
	@%p161 bra 	$L__BB0_98;
	mul.wide.u32 	%rd181, %r1434, 4;
	add.s64 	%rd182, %rd4, %rd181;
	ld.local.u32 	%r811, [%rd182];
	add.s64 	%rd183, %rd2, %rd181;
	st.local.u32 	[%rd183], %r811;
	ld.local.u32 	%r812, [%rd182+4];
	st.local.u32 	[%rd183+4], %r812;
	ld.local.u32 	%r813, [%rd182+8];
	st.local.u32 	[%rd183+8], %r813;
	ld.local.u32 	%r814, [%rd182+12];
	st.local.u32 	[%rd183+12], %r814;
	add.s32 	%r1434, %r1434, 4;
$L__BB0_98:
	setp.eq.s32 	%p162, %r67, 0;
	mov.u32 	%r1436, %r1416;
	@%p162 bra 	$L__BB0_102;
	setp.eq.s32 	%p163, %r67, 1;
	mul.wide.u32 	%rd184, %r1434, 4;
	add.s64 	%rd22, %rd4, %rd184;
	ld.local.u32 	%r815, [%rd22];
	add.s64 	%rd23, %rd2, %rd184;
	st.local.u32 	[%rd23], %r815;
	mov.u32 	%r1436, %r1416;
	@%p163 bra 	$L__BB0_102;
	setp.eq.s32 	%p164, %r67, 2;
	ld.local.u32 	%r816, [%rd22+4];
	st.local.u32 	[%rd23+4], %r816;
	mov.u32 	%r1436, %r1416;
	@%p164 bra 	$L__BB0_102;
	ld.local.u32 	%r817, [%rd22+8];
	st.local.u32 	[%rd23+8], %r817;
	mov.u32 	%r1436, %r1416;
$L__BB0_102:
	setp.eq.s32 	%p165, %r71, 2;
	@%p165 bra 	$L__BB0_135;
	mul.wide.u32 	%rd185, %r1390, 4;
	add.s64 	%rd186, %rd4, %rd185;
	mov.b32 	%r819, 2;
	st.local.u32 	[%rd186], %r819;
	mov.b32 	%r1438, 0;
	mov.u32 	%r1437, %r2;
	mov.u32 	%r1439, %r1438;
$L__BB0_104:
	mul.lo.s32 	%r1440, %r1438, 600;
	sub.s32 	%r821, %r1440, %r286;
	add.s32 	%r822, %r821, 600;
	setp.ge.s32 	%p166, %r1440, %r822;
	mov.b32 	%r1454, 999;
	@%p166 bra 	$L__BB0_120;
	mov.b32 	%r1454, 999;
$L__BB0_106:
	setp.lt.u32 	%p167, %r63, 15;
	mov.b32 	%r1448, 0;
	mov.u32 	%r1453, %r1448;
	@%p167 bra 	$L__BB0_109;
	mov.b32 	%r1442, 0;
	mov.u32 	%r1453, %r1442;
$L__BB0_108:
	.pragma "nounroll";
	mul.wide.u32 	%rd187, %r1442, 4;
	add.s64 	%rd188, %rd4, %rd187;
	ld.local.v4.u32 	{%r827, %r828, %r829, %r830}, [%rd188];
	add.s32 	%r831, %r1442, %r1440;
	mul.wide.u32 	%rd189, %r831, 4;
	add.s64 	%rd190, %rd1, %rd189;
	ld.global.u32 	%r832, [%rd190];
	setp.ne.s32 	%p168, %r827, %r832;
	selp.u32 	%r833, 1, 0, %p168;
	add.s32 	%r834, %r1453, %r833;
	ld.global.u32 	%r835, [%rd190+4];
	setp.ne.s32 	%p169, %r828, %r835;
	selp.u32 	%r836, 1, 0, %p169;
	add.s32 	%r837, %r834, %r836;
	ld.global.u32 	%r838, [%rd190+8];
	setp.ne.s32 	%p170, %r829, %r838;
	selp.u32 	%r839, 1, 0, %p170;
	add.s32 	%r840, %r837, %r839;
	ld.global.u32 	%r841, [%rd190+12];
	setp.ne.s32 	%p171, %r830, %r841;
	selp.u32 	%r842, 1, 0, %p171;
	add.s32 	%r843, %r840, %r842;
	ld.local.v4.u32 	{%r844, %r845, %r846, %r847}, [%rd188+16];
	ld.global.u32 	%r848, [%rd190+16];
	setp.ne.s32 	%p172, %r844, %r848;
	selp.u32 	%r849, 1, 0, %p172;
	add.s32 	%r850, %r843, %r849;
	ld.global.u32 	%r851, [%rd190+20];
	setp.ne.s32 	%p173, %r845, %r851;
	selp.u32 	%r852, 1, 0, %p173;
	add.s32 	%r853, %r850, %r852;
	ld.global.u32 	%r854, [%rd190+24];
	setp.ne.s32 	%p174, %r846, %r854;
	selp.u32 	%r855, 1, 0, %p174;
	add.s32 	%r856, %r853, %r855;
	ld.global.u32 	%r857, [%rd190+28];
	setp.ne.s32 	%p175, %r847, %r857;
	selp.u32 	%r858, 1, 0, %p175;
	add.s32 	%r859, %r856, %r858;
	ld.local.v4.u32 	{%r860, %r861, %r862, %r863}, [%rd188+32];
	ld.global.u32 	%r864, [%rd190+32];
	setp.ne.s32 	%p176, %r860, %r864;
	selp.u32 	%r865, 1, 0, %p176;
	add.s32 	%r866, %r859, %r865;
	ld.global.u32 	%r867, [%rd190+36];
	setp.ne.s32 	%p177, %r861, %r867;
	selp.u32 	%r868, 1, 0, %p177;
	add.s32 	%r869, %r866, %r868;
	ld.global.u32 	%r870, [%rd190+40];
	setp.ne.s32 	%p178, %r862, %r870;
	selp.u32 	%r871, 1, 0, %p178;
	add.s32 	%r872, %r869, %r871;
	ld.global.u32 	%r873, [%rd190+44];
	setp.ne.s32 	%p179, %r863, %r873;
	selp.u32 	%r874, 1, 0, %p179;
	add.s32 	%r875, %r872, %r874;
	ld.local.v4.u32 	{%r876, %r877, %r878, %r879}, [%rd188+48];
	ld.global.u32 	%r880, [%rd190+48];
	setp.ne.s32 	%p180, %r876, %r880;
	selp.u32 	%r881, 1, 0, %p180;
	add.s32 	%r882, %r875, %r881;
	ld.global.u32 	%r883, [%rd190+52];
	setp.ne.s32 	%p181, %r877, %r883;
	selp.u32 	%r884, 1, 0, %p181;
	add.s32 	%r885, %r882, %r884;
	ld.global.u32 	%r886, [%rd190+56];
	setp.ne.s32 	%p182, %r878, %r886;
	selp.u32 	%r887, 1, 0, %p182;
	add.s32 	%r888, %r885, %r887;
	ld.global.u32 	%r889, [%rd190+60];
	setp.ne.s32 	%p183, %r879, %r889;
	selp.u32 	%r890, 1, 0, %p183;
	add.s32 	%r1453, %r888, %r890;
	add.s32 	%r1442, %r1442, 16;
	setp.ne.s32 	%p184, %r1442, %r66;
	mov.u32 	%r1448, %r66;
	@%p184 bra 	$L__BB0_108;
$L__BB0_109:
	setp.eq.s32 	%p185, %r64, 0;
	@%p185 bra 	$L__BB0_119;
	add.s32 	%r892, %r64, -1;
	setp.lt.u32 	%p186, %r892, 7;
	@%p186 bra 	$L__BB0_112;
	cvt.u64.u32 	%rd191, %r1448;
	mul.wide.u32 	%rd192, %r1448, 4;
	add.s64 	%rd193, %rd4, %rd192;
	ld.local.u32 	%r893, [%rd193];
	add.s32 	%r894, %r1448, %r1440;
	mul.wide.u32 	%rd194, %r894, 4;
	add.s64 	%rd195, %rd1, %rd194;
	ld.global.u32 	%r895, [%rd195];
	setp.ne.s32 	%p187, %r893, %r895;
	selp.u32 	%r896, 1, 0, %p187;
	add.s32 	%r897, %r1453, %r896;
	ld.local.u32 	%r898, [%rd193+4];
	cvt.u64.u32 	%rd196, %r1440;
	add.s64 	%rd197, %rd191, %rd196;
	shl.b64 	%rd198, %rd197, 2;
	add.s64 	%rd199, %rd1, %rd198;
	ld.global.u32 	%r899, [%rd199+4];
	setp.ne.s32 	%p188, %r898, %r899;
	selp.u32 	%r900, 1, 0, %p188;
	add.s32 	%r901, %r897, %r900;
	ld.local.u32 	%r902, [%rd193+8];
	ld.global.u32 	%r903, [%rd199+8];
	setp.ne.s32 	%p189, %r902, %r903;
	selp.u32 	%r904, 1, 0, %p189;
	add.s32 	%r905, %r901, %r904;
	ld.local.u32 	%r906, [%rd193+12];
	ld.global.u32 	%r907, [%rd199+12];
	setp.ne.s32 	%p190, %r906, %r907;
	selp.u32 	%r908, 1, 0, %p190;
	add.s32 	%r909, %r905, %r908;
	ld.local.u32 	%r910, [%rd193+16];
	ld.global.u32 	%r911, [%rd199+16];
	setp.ne.s32 	%p191, %r910, %r911;
	selp.u32 	%r912, 1, 0, %p191;
	add.s32 	%r913, %r909, %r912;
	ld.local.u32 	%r914, [%rd193+20];
	ld.global.u32 	%r915, [%rd199+20];
	setp.ne.s32 	%p192, %r914, %r915;
	selp.u32 	%r916, 1, 0, %p192;
	add.s32 	%r917, %r913, %r916;
	ld.local.u32 	%r918, [%rd193+24];
	ld.global.u32 	%r919, [%rd199+24];
	setp.ne.s32 	%p193, %r918, %r919;
	selp.u32 	%r920, 1, 0, %p193;
	add.s32 	%r921, %r917, %r920;
	ld.local.u32 	%r922, [%rd193+28];
	ld.global.u32 	%r923, [%rd199+28];
	setp.ne.s32 	%p194, %r922, %r923;
	selp.u32 	%r924, 1, 0, %p194;
	add.s32 	%r1453, %r921, %r924;
	add.s32 	%r1448, %r1448, 8;
$L__BB0_112:
	setp.eq.s32 	%p195, %r65, 0;
	@%p195 bra 	$L__BB0_119;
	add.s32 	%r926, %r65, -1;
	setp.lt.u32 	%p196, %r926, 3;
	@%p196 bra 	$L__BB0_115;
	cvt.u64.u32 	%rd200, %r1448;
	mul.wide.u32 	%rd201, %r1448, 4;
	add.s64 	%rd202, %rd4, %rd201;
	ld.local.u32 	%r927, [%rd202];
	add.s32 	%r928, %r1448, %r1440;
	mul.wide.u32 	%rd203, %r928, 4;
	add.s64 	%rd204, %rd1, %rd203;
	ld.global.u32 	%r929, [%rd204];
	setp.ne.s32 	%p197, %r927, %r929;
	selp.u32 	%r930, 1, 0, %p197;
	add.s32 	%r931, %r1453, %r930;
	ld.local.u32 	%r932, [%rd202+4];
	cvt.u64.u32 	%rd205, %r1440;
	add.s64 	%rd206, %rd200, %rd205;
	shl.b64 	%rd207, %rd206, 2;
	add.s64 	%rd208, %rd1, %rd207;
	ld.global.u32 	%r933, [%rd208+4];
	setp.ne.s32 	%p198, %r932, %r933;
	selp.u32 	%r934, 1, 0, %p198;
	add.s32 	%r935, %r931, %r934;
	ld.local.u32 	%r936, [%rd202+8];
	ld.global.u32 	%r937, [%rd208+8];
	setp.ne.s32 	%p199, %r936, %r937;
	selp.u32 	%r938, 1, 0, %p199;
	add.s32 	%r939, %r935, %r938;
	ld.local.u32 	%r940, [%rd202+12];
	ld.global.u32 	%r941, [%rd208+12];
	setp.ne.s32 	%p200, %r940, %r941;
	selp.u32 	%r942, 1, 0, %p200;
	add.s32 	%r1453, %r939, %r942;
	add.s32 	%r1448, %r1448, 4;
$L__BB0_115:
	setp.eq.s32 	%p201, %r67, 0;
	@%p201 bra 	$L__BB0_119;
	setp.eq.s32 	%p202, %r67, 1;
	mul.wide.u32 	%rd209, %r1448, 4;
	add.s64 	%rd210, %rd4, %rd209;
	ld.local.u32 	%r943, [%rd210];
	add.s32 	%r944, %r1448, %r1440;
	mul.wide.u32 	%rd211, %r944, 4;
	add.s64 	%rd212, %rd1, %rd211;
	ld.global.u32 	%r945, [%rd212];
	setp.ne.s32 	%p203, %r943, %r945;
	selp.u32 	%r946, 1, 0, %p203;
	add.s32 	%r1453, %r1453, %r946;
	@%p202 bra 	$L__BB0_119;
	setp.eq.s32 	%p204, %r67, 2;
	cvt.u64.u32 	%rd213, %r1448;
	mul.wide.u32 	%rd214, %r1448, 4;
	add.s64 	%rd24, %rd4, %rd214;
	ld.local.u32 	%r947, [%rd24+4];
	cvt.u64.u32 	%rd215, %r1440;
	add.s64 	%rd216, %rd213, %rd215;
	shl.b64 	%rd217, %rd216, 2;
	add.s64 	%rd25, %rd1, %rd217;
	ld.global.u32 	%r948, [%rd25+4];
	setp.ne.s32 	%p205, %r947, %r948;
	selp.u32 	%r949, 1, 0, %p205;
	add.s32 	%r1453, %r1453, %r949;
	@%p204 bra 	$L__BB0_119;
	ld.local.u32 	%r950, [%rd24+8];
	ld.global.u32 	%r951, [%rd25+8];
	setp.ne.s32 	%p206, %r950, %r951;
	selp.u32 	%r952, 1, 0, %p206;
	add.s32 	%r1453, %r1453, %r952;
$L__BB0_119:
	min.s32 	%r1454, %r1453, %r1454;
	add.s32 	%r1440, %r1440, 1;
	setp.ne.s32 	%p207, %r1440, %r1437;
	@%p207 bra 	$L__BB0_106;
$L__BB0_120:
	add.s32 	%r1439, %r1454, %r1439;
	add.s32 	%r186, %r1438, 1;
	mul.lo.s32 	%r953, %r1438, 600;
	sub.s32 	%r954, %r953, %r286;
	add.s32 	%r1437, %r954, 1200;
	setp.ne.s32 	%p208, %r186, 20;
	mov.u32 	%r1438, %r186;
	@%p208 bra 	$L__BB0_104;
	mul.wide.u32 	%rd218, %r1390, 4;
	add.s64 	%rd219, %rd4, %rd218;
	st.local.u32 	[%rd219], %r71;
	setp.ge.s32 	%p209, %r1439, %r1436;
	@%p209 bra 	$L__BB0_135;
	setp.lt.u32 	%p210, %r63, 15;
	mov.b32 	%r1457, 0;
	@%p210 bra 	$L__BB0_125;
	mov.b32 	%r1455, 0;
$L__BB0_124:
	.pragma "nounroll";
	mul.wide.u32 	%rd220, %r1455, 4;
	add.s64 	%rd221, %rd4, %rd220;
	ld.local.v4.u32 	{%r957, %r958, %r959, %r960}, [%rd221];
	add.s64 	%rd222, %rd2, %rd220;
	st.local.v4.u32 	[%rd222], {%r957, %r958, %r959, %r960};
	ld.local.v4.u32 	{%r961, %r962, %r963, %r964}, [%rd221+16];
	st.local.v4.u32 	[%rd222+16], {%r961, %r962, %r963, %r964};
	ld.local.v4.u32 	{%r965, %r966, %r967, %r968}, [%rd221+32];
	st.local.v4.u32 	[%rd222+32], {%r965, %r966, %r967, %r968};
	ld.local.v4.u32 	{%r969, %r970, %r971, %r972}, [%rd221+48];
	st.local.v4.u32 	[%rd222+48], {%r969, %r970, %r971, %r972};
	add.s32 	%r1455, %r1455, 16;
	setp.ne.s32 	%p211, %r1455, %r66;
	mov.u32 	%r1457, %r66;
	@%p211 bra 	$L__BB0_124;
$L__BB0_125:
	setp.eq.s32 	%p212, %r64, 0;
	mov.u32 	%r1436, %r1439;
	@%p212 bra 	$L__BB0_135;
	add.s32 	%r973, %r64, -1;
	setp.lt.u32 	%p213, %r973, 7;
	@%p213 bra 	$L__BB0_128;
	mul.wide.u32 	%rd223, %r1457, 4;
	add.s64 	%rd224, %rd4, %rd223;
	ld.local.u32 	%r974, [%rd224];
	add.s64 	%rd225, %rd2, %rd223;
	st.local.u32 	[%rd225], %r974;
	ld.local.u32 	%r975, [%rd224+4];
	st.local.u32 	[%rd225+4], %r975;
	ld.local.u32 	%r976, [%rd224+8];
	st.local.u32 	[%rd225+8], %r976;
	ld.local.u32 	%r977, [%rd224+12];
	st.local.u32 	[%rd225+12], %r977;
	ld.local.u32 	%r978, [%rd224+16];
	st.local.u32 	[%rd225+16], %r978;
	ld.local.u32 	%r979, [%rd224+20];
	st.local.u32 	[%rd225+20], %r979;
	ld.local.u32 	%r980, [%rd224+24];
	st.local.u32 	[%rd225+24], %r980;
	ld.local.u32 	%r981, [%rd224+28];
	st.local.u32 	[%rd225+28], %r981;
	add.s32 	%r1457, %r1457, 8;
$L__BB0_128:
	setp.eq.s32 	%p214, %r65, 0;
	mov.u32 	%r1436, %r1439;
	@%p214 bra 	$L__BB0_135;
	add.s32 	%r982, %r65, -1;
	setp.lt.u32 	%p215, %r982, 3;
	@%p215 bra 	$L__BB0_131;
	mul.wide.u32 	%rd226, %r1457, 4;
	add.s64 	%rd227, %rd4, %rd226;
	ld.local.u32 	%r983, [%rd227];
	add.s64 	%rd228, %rd2, %rd226;
	st.local.u32 	[%rd228], %r983;
	ld.local.u32 	%r984, [%rd227+4];
	st.local.u32 	[%rd228+4], %r984;
	ld.local.u32 	%r985, [%rd227+8];
	st.local.u32 	[%rd228+8], %r985;
	ld.local.u32 	%r986, [%rd227+12];
	st.local.u32 	[%rd228+12], %r986;
	add.s32 	%r1457, %r1457, 4;
$L__BB0_131:
	setp.eq.s32 	%p216, %r67, 0;
	mov.u32 	%r1436, %r1439;
	@%p216 bra 	$L__BB0_135;
	setp.eq.s32 	%p217, %r67, 1;
	mul.wide.u32 	%rd229, %r1457, 4;
	add.s64 	%rd26, %rd4, %rd229;
	ld.local.u32 	%r987, [%rd26];
	add.s64 	%rd27, %rd2, %rd229;
	st.local.u32 	[%rd27], %r987;
	mov.u32 	%r1436, %r1439;
	@%p217 bra 	$L__BB0_135;
	setp.eq.s32 	%p218, %r67, 2;
	ld.local.u32 	%r988, [%rd26+4];
	st.local.u32 	[%rd27+4], %r988;
	mov.u32 	%r1436, %r1439;
	@%p218 bra 	$L__BB0_135;
	ld.local.u32 	%r989, [%rd26+8];
	st.local.u32 	[%rd27+8], %r989;
	mov.u32 	%r1436, %r1439;
$L__BB0_135:
	setp.eq.s32 	%p219, %r71, 3;
	@%p219 bra 	$L__BB0_168;
	mul.wide.u32 	%rd230, %r1390, 4;
	add.s64 	%rd231, %rd4, %rd230;
	mov.b32 	%r991, 3;
	st.local.u32 	[%rd231], %r991;
	mov.b32 	%r1461, 0;
	mov.u32 	%r1460, %r2;
	mov.u32 	%r1462, %r1461;
$L__BB0_137:
	mul.lo.s32 	%r1463, %r1461, 600;
	sub.s32 	%r993, %r1463, %r286;
	add.s32 	%r994, %r993, 600;
	setp.ge.s32 	%p220, %r1463, %r994;
	mov.b32 	%r1477, 999;
	@%p220 bra 	$L__BB0_153;
	mov.b32 	%r1477, 999;
$L__BB0_139:
	setp.lt.u32 	%p221, %r63, 15;
	mov.b32 	%r1471, 0;
	mov.u32 	%r1476, %r1471;
	@%p221 bra 	$L__BB0_142;
	mov.b32 	%r1465, 0;
	mov.u32 	%r1476, %r1465;
$L__BB0_141:
	.pragma "nounroll";
	mul.wide.u32 	%rd232, %r1465, 4;
	add.s64 	%rd233, %rd4, %rd232;
	ld.local.v4.u32 	{%r999, %r1000, %r1001, %r1002}, [%rd233];
	add.s32 	%r1003, %r1465, %r1463;
	mul.wide.u32 	%rd234, %r1003, 4;
	add.s64 	%rd235, %rd1, %rd234;
	ld.global.u32 	%r1004, [%rd235];
	setp.ne.s32 	%p222, %r999, %r1004;
	selp.u32 	%r1005, 1, 0, %p222;
	add.s32 	%r1006, %r1476, %r1005;
	ld.global.u32 	%r1007, [%rd235+4];
	setp.ne.s32 	%p223, %r1000, %r1007;
	selp.u32 	%r1008, 1, 0, %p223;
	add.s32 	%r1009, %r1006, %r1008;
	ld.global.u32 	%r1010, [%rd235+8];
	setp.ne.s32 	%p224, %r1001, %r1010;
	selp.u32 	%r1011, 1, 0, %p224;
	add.s32 	%r1012, %r1009, %r1011;
	ld.global.u32 	%r1013, [%rd235+12];
	setp.ne.s32 	%p225, %r1002, %r1013;
	selp.u32 	%r1014, 1, 0, %p225;
	add.s32 	%r1015, %r1012, %r1014;
	ld.local.v4.u32 	{%r1016, %r1017, %r1018, %r1019}, [%rd233+16];
	ld.global.u32 	%r1020, [%rd235+16];
	setp.ne.s32 	%p226, %r1016, %r1020;
	selp.u32 	%r1021, 1, 0, %p226;
	add.s32 	%r1022, %r1015, %r1021;
	ld.global.u32 	%r1023, [%rd235+20];
	setp.ne.s32 	%p227, %r1017, %r1023;
	selp.u32 	%r1024, 1, 0, %p227;
	add.s32 	%r1025, %r1022, %r1024;
	ld.global.u32 	%r1026, [%rd235+24];
	setp.ne.s32 	%p228, %r1018, %r1026;
	selp.u32 	%r1027, 1, 0, %p228;
	add.s32 	%r1028, %r1025, %r1027;
	ld.global.u32 	%r1029, [%rd235+28];
	setp.ne.s32 	%p229, %r1019, %r1029;
	selp.u32 	%r1030, 1, 0, %p229;
	add.s32 	%r1031, %r1028, %r1030;
	ld.local.v4.u32 	{%r1032, %r1033, %r1034, %r1035}, [%rd233+32];
	ld.global.u32 	%r1036, [%rd235+32];
	setp.ne.s32 	%p230, %r1032, %r1036;
	selp.u32 	%r1037, 1, 0, %p230;
	add.s32 	%r1038, %r1031, %r1037;
	ld.global.u32 	%r1039, [%rd235+36];
	setp.ne.s32 	%p231, %r1033, %r1039;
	selp.u32 	%r1040, 1, 0, %p231;
	add.s32 	%r1041, %r1038, %r1040;
	ld.global.u32 	%r1042, [%rd235+40];
	setp.ne.s32 	%p232, %r1034, %r1042;
	selp.u32 	%r1043, 1, 0, %p232;
	add.s32 	%r1044, %r1041, %r1043;
	ld.global.u32 	%r1045, [%rd235+44];
	setp.ne.s32 	%p233, %r1035, %r1045;
	selp.u32 	%r1046, 1, 0, %p233;
	add.s32 	%r1047, %r1044, %r1046;
	ld.local.v4.u32 	{%r1048, %r1049, %r1050, %r1051}, [%rd233+48];
	ld.global.u32 	%r1052, [%rd235+48];
	setp.ne.s32 	%p234, %r1048, %r1052;
	selp.u32 	%r1053, 1, 0, %p234;
	add.s32 	%r1054, %r1047, %r1053;
	ld.global.u32 	%r1055, [%rd235+52];
	setp.ne.s32 	%p235, %r1049, %r1055;
	selp.u32 	%r1056, 1, 0, %p235;
	add.s32 	%r1057, %r1054, %r1056;
	ld.global.u32 	%r1058, [%rd235+56];
	setp.ne.s32 	%p236, %r1050, %r1058;
	selp.u32 	%r1059, 1, 0, %p236;
	add.s32 	%r1060, %r1057, %r1059;
	ld.global.u32 	%r1061, [%rd235+60];
	setp.ne.s32 	%p237, %r1051, %r1061;
	selp.u32 	%r1062, 1, 0, %p237;
	add.s32 	%r1476, %r1060, %r1062;
	add.s32 	%r1465, %r1465, 16;
	setp.ne.s32 	%p238, %r1465, %r66;
	mov.u32 	%r1471, %r66;
	@%p238 bra 	$L__BB0_141;
$L__BB0_142:
	setp.eq.s32 	%p239, %r64, 0;
	@%p239 bra 	$L__BB0_152;
	add.s32 	%r1064, %r64, -1;
	setp.lt.u32 	%p240, %r1064, 7;
	@%p240 bra 	$L__BB0_145;
	cvt.u64.u32 	%rd236, %r1471;
	mul.wide.u32 	%rd237, %r1471, 4;
	add.s64 	%rd238, %rd4, %rd237;
	ld.local.u32 	%r1065, [%rd238];
	add.s32 	%r1066, %r1471, %r1463;
	mul.wide.u32 	%rd239, %r1066, 4;
	add.s64 	%rd240, %rd1, %rd239;
	ld.global.u32 	%r1067, [%rd240];
	setp.ne.s32 	%p241, %r1065, %r1067;
	selp.u32 	%r1068, 1, 0, %p241;
	add.s32 	%r1069, %r1476, %r1068;
	ld.local.u32 	%r1070, [%rd238+4];
	cvt.u64.u32 	%rd241, %r1463;
	add.s64 	%rd242, %rd236, %rd241;
	shl.b64 	%rd243, %rd242, 2;
	add.s64 	%rd244, %rd1, %rd243;
	ld.global.u32 	%r1071, [%rd244+4];
	setp.ne.s32 	%p242, %r1070, %r1071;
	selp.u32 	%r1072, 1, 0, %p242;
	add.s32 	%r1073, %r1069, %r1072;
	ld.local.u32 	%r1074, [%rd238+8];
	ld.global.u32 	%r1075, [%rd244+8];
	setp.ne.s32 	%p243, %r1074, %r1075;
	selp.u32 	%r1076, 1, 0, %p243;
	add.s32 	%r1077, %r1073, %r1076;
	ld.local.u32 	%r1078, [%rd238+12];
	ld.global.u32 	%r1079, [%rd244+12];
	setp.ne.s32 	%p244, %r1078, %r1079;
	selp.u32 	%r1080, 1, 0, %p244;
	add.s32 	%r1081, %r1077, %r1080;
	ld.local.u32 	%r1082, [%rd238+16];
	ld.global.u32 	%r1083, [%rd244+16];
	setp.ne.s32 	%p245, %r1082, %r1083;
	selp.u32 	%r1084, 1, 0, %p245;
	add.s32 	%r1085, %r1081, %r1084;
	ld.local.u32 	%r1086, [%rd238+20];
	ld.global.u32 	%r1087, [%rd244+20];
	setp.ne.s32 	%p246, %r1086, %r1087;
	selp.u32 	%r1088, 1, 0, %p246;
	add.s32 	%r1089, %r1085, %r1088;
	ld.local.u32 	%r1090, [%rd238+24];
	ld.global.u32 	%r1091, [%rd244+24];
	setp.ne.s32 	%p247, %r1090, %r1091;
	selp.u32 	%r1092, 1, 0, %p247;
	add.s32 	%r1093, %r1089, %r1092;
	ld.local.u32 	%r1094, [%rd238+28];
	ld.global.u32 	%r1095, [%rd244+28];
	setp.ne.s32 	%p248, %r1094, %r1095;
	selp.u32 	%r1096, 1, 0, %p248;
	add.s32 	%r1476, %r1093, %r1096;
	add.s32 	%r1471, %r1471, 8;
$L__BB0_145:
	setp.eq.s32 	%p249, %r65, 0;
	@%p249 bra 	$L__BB0_152;
	add.s32 	%r1098, %r65, -1;
	setp.lt.u32 	%p250, %r1098, 3;
	@%p250 bra 	$L__BB0_148;
	cvt.u64.u32 	%rd245, %r1471;
	mul.wide.u32 	%rd246, %r1471, 4;
	add.s64 	%rd247, %rd4, %rd246;
	ld.local.u32 	%r1099, [%rd247];
	add.s32 	%r1100, %r1471, %r1463;
	mul.wide.u32 	%rd248, %r1100, 4;
	add.s64 	%rd249, %rd1, %rd248;
	ld.global.u32 	%r1101, [%rd249];
	setp.ne.s32 	%p251, %r1099, %r1101;
	selp.u32 	%r1102, 1, 0, %p251;
	add.s32 	%r1103, %r1476, %r1102;
	ld.local.u32 	%r1104, [%rd247+4];
	cvt.u64.u32 	%rd250, %r1463;
	add.s64 	%rd251, %rd245, %rd250;
	shl.b64 	%rd252, %rd251, 2;
	add.s64 	%rd253, %rd1, %rd252;
	ld.global.u32 	%r1105, [%rd253+4];
	setp.ne.s32 	%p252, %r1104, %r1105;
	selp.u32 	%r1106, 1, 0, %p252;
	add.s32 	%r1107, %r1103, %r1106;
	ld.local.u32 	%r1108, [%rd247+8];
	ld.global.u32 	%r1109, [%rd253+8];
	setp.ne.s32 	%p253, %r1108, %r1109;
	selp.u32 	%r1110, 1, 0, %p253;
	add.s32 	%r1111, %r1107, %r1110;
	ld.local.u32 	%r1112, [%rd247+12];
	ld.global.u32 	%r1113, [%rd253+12];
	setp.ne.s32 	%p254, %r1112, %r1113;
	selp.u32 	%r1114, 1, 0, %p254;
	add.s32 	%r1476, %r1111, %r1114;
	add.s32 	%r1471, %r1471, 4;
$L__BB0_148:
	setp.eq.s32 	%p255, %r67, 0;
	@%p255 bra 	$L__BB0_152;
	setp.eq.s32 	%p256, %r67, 1;
	mul.wide.u32 	%rd254, %r1471, 4;
	add.s64 	%rd255, %rd4, %rd254;
	ld.local.u32 	%r1115, [%rd255];
	add.s32 	%r1116, %r1471, %r1463;
	mul.wide.u32 	%rd256, %r1116, 4;
	add.s64 	%rd257, %rd1, %rd256;
	ld.global.u32 	%r1117, [%rd257];
	setp.ne.s32 	%p257, %r1115, %r1117;
	selp.u32 	%r1118, 1, 0, %p257;
	add.s32 	%r1476, %r1476, %r1118;
	@%p256 bra 	$L__BB0_152;
	setp.eq.s32 	%p258, %r67, 2;
	cvt.u64.u32 	%rd258, %r1471;
	mul.wide.u32 	%rd259, %r1471, 4;
	add.s64 	%rd28, %rd4, %rd259;
	ld.local.u32 	%r1119, [%rd28+4];
	cvt.u64.u32 	%rd260, %r1463;
	add.s64 	%rd261, %rd258, %rd260;
	shl.b64 	%rd262, %rd261, 2;
	add.s64 	%rd29, %rd1, %rd262;
	ld.global.u32 	%r1120, [%rd29+4];
	setp.ne.s32 	%p259, %r1119, %r1120;
	selp.u32 	%r1121, 1, 0, %p259;
	add.s32 	%r1476, %r1476, %r1121;
	@%p258 bra 	$L__BB0_152;
	ld.local.u32 	%r1122, [%rd28+8];
	ld.global.u32 	%r1123, [%rd29+8];
	setp.ne.s32 	%p260, %r1122, %r1123;
	selp.u32 	%r1124, 1, 0, %p260;
	add.s32 	%r1476, %r1476, %r1124;
$L__BB0_152:
	min.s32 	%r1477, %r1476, %r1477;
	add.s32 	%r1463, %r1463, 1;
	setp.ne.s32 	%p261, %r1463, %r1460;
	@%p261 bra 	$L__BB0_139;
$L__BB0_153:
	add.s32 	%r1462, %r1477, %r1462;
	add.s32 	%r227, %r1461, 1;
	mul.lo.s32 	%r1125, %r1461, 600;
	sub.s32 	%r1126, %r1125, %r286;
	add.s32 	%r1460, %r1126, 1200;
	setp.ne.s32 	%p262, %r227, 20;
	mov.u32 	%r1461, %r227;
	@%p262 bra 	$L__BB0_137;
	mul.wide.u32 	%rd263, %r1390, 4;
	add.s64 	%rd264, %rd4, %rd263;
	st.local.u32 	[%rd264], %r71;
	setp.ge.s32 	%p263, %r1462, %r1436;
	@%p263 bra 	$L__BB0_168;
	setp.lt.u32 	%p264, %r63, 15;
	mov.b32 	%r1480, 0;
	@%p264 bra 	$L__BB0_158;
	mov.b32 	%r1478, 0;
$L__BB0_157:
	.pragma "nounroll";
	mul.wide.u32 	%rd265, %r1478, 4;
	add.s64 	%rd266, %rd4, %rd265;
	ld.local.v4.u32 	{%r1129, %r1130, %r1131, %r1132}, [%rd266];
	add.s64 	%rd267, %rd2, %rd265;
	st.local.v4.u32 	[%rd267], {%r1129, %r1130, %r1131, %r1132};
	ld.local.v4.u32 	{%r1133, %r1134, %r1135, %r1136}, [%rd266+16];
	st.local.v4.u32 	[%rd267+16], {%r1133, %r1134, %r1135, %r1136};
	ld.local.v4.u32 	{%r1137, %r1138, %r1139, %r1140}, [%rd266+32];
	st.local.v4.u32 	[%rd267+32], {%r1137, %r1138, %r1139, %r1140};
	ld.local.v4.u32 	{%r1141, %r1142, %r1143, %r1144}, [%rd266+48];
	st.local.v4.u32 	[%rd267+48], {%r1141, %r1142, %r1143, %r1144};
	add.s32 	%r1478, %r1478, 16;
	setp.ne.s32 	%p265, %r1478, %r66;
	mov.u32 	%r1480, %r66;
	@%p265 bra 	$L__BB0_157;
$L__BB0_158:
	setp.eq.s32 	%p266, %r64, 0;
	mov.u32 	%r1436, %r1462;
	@%p266 bra 	$L__BB0_168;
	add.s32 	%r1145, %r64, -1;
	setp.lt.u32 	%p267, %r1145, 7;
	@%p267 bra 	$L__BB0_161;
	mul.wide.u32 	%rd268, %r1480, 4;
	add.s64 	%rd269, %rd4, %rd268;
	ld.local.u32 	%r1146, [%rd269];
	add.s64 	%rd270, %rd2, %rd268;
	st.local.u32 	[%rd270], %r1146;
	ld.local.u32 	%r1147, [%rd269+4];
	st.local.u32 	[%rd270+4], %r1147;
	ld.local.u32 	%r1148, [%rd269+8];
	st.local.u32 	[%rd270+8], %r1148;
	ld.local.u32 	%r1149, [%rd269+12];
	st.local.u32 	[%rd270+12], %r1149;
	ld.local.u32 	%r1150, [%rd269+16];
	st.local.u32 	[%rd270+16], %r1150;
	ld.local.u32 	%r1151, [%rd269+20];
	st.local.u32 	[%rd270+20], %r1151;
	ld.local.u32 	%r1152, [%rd269+24];
	st.local.u32 	[%rd270+24], %r1152;
	ld.local.u32 	%r1153, [%rd269+28];
	st.local.u32 	[%rd270+28], %r1153;
	add.s32 	%r1480, %r1480, 8;
$L__BB0_161:
	setp.eq.s32 	%p268, %r65, 0;
	mov.u32 	%r1436, %r1462;
	@%p268 bra 	$L__BB0_168;
	add.s32 	%r1154, %r65, -1;
	setp.lt.u32 	%p269, %r1154, 3;
	@%p269 bra 	$L__BB0_164;
	mul.wide.u32 	%rd271, %r1480, 4;
	add.s64 	%rd272, %rd4, %rd271;
	ld.local.u32 	%r1155, [%rd272];
	add.s64 	%rd273, %rd2, %rd271;
	st.local.u32 	[%rd273], %r1155;
	ld.local.u32 	%r1156, [%rd272+4];
	st.local.u32 	[%rd273+4], %r1156;
	ld.local.u32 	%r1157, [%rd272+8];
	st.local.u32 	[%rd273+8], %r1157;
	ld.local.u32 	%r1158, [%rd272+12];
	st.local.u32 	[%rd273+12], %r1158;
	add.s32 	%r1480, %r1480, 4;
$L__BB0_164:
	setp.eq.s32 	%p270, %r67, 0;
	mov.u32 	%r1436, %r1462;
	@%p270 bra 	$L__BB0_168;
	setp.eq.s32 	%p271, %r67, 1;
	mul.wide.u32 	%rd274, %r1480, 4;
	add.s64 	%rd30, %rd4, %rd274;
	ld.local.u32 	%r1159, [%rd30];
	add.s64 	%rd31, %rd2, %rd274;
	st.local.u32 	[%rd31], %r1159;
	mov.u32 	%r1436, %r1462;
	@%p271 bra 	$L__BB0_168;
	setp.eq.s32 	%p272, %r67, 2;
	ld.local.u32 	%r1160, [%rd30+4];
	st.local.u32 	[%rd31+4], %r1160;
	mov.u32 	%r1436, %r1462;
	@%p272 bra 	$L__BB0_168;
	ld.local.u32 	%r1161, [%rd30+8];
	st.local.u32 	[%rd31+8], %r1161;
	mov.u32 	%r1436, %r1462;
$L__BB0_168:
	add.s32 	%r1390, %r1390, 1;
	setp.eq.s32 	%p273, %r1390, %r286;
	@%p273 bra 	$L__BB0_169;
	bra.uni 	$L__BB0_36;
$L__BB0_169:
	setp.lt.u32 	%p274, %r63, 15;
	mov.b32 	%r1491, 0;
	mov.u32 	%r1501, %r1491;
	mov.u32 	%r1493, %r1491;
	@%p274 bra 	$L__BB0_173;
	add.s64 	%rd347, %rd2, 32;
	mov.b32 	%r1501, 0;
	mov.b32 	%r1483, 16;
$L__BB0_171:
	.pragma "nounroll";
	ld.local.v4.u32 	{%r1166, %r1167, %r1168, %r1169}, [%rd347+-32];
	xor.b32  	%r1170, %r1166, %r1501;
	add.s32 	%r1171, %r1483, -14;
	shl.b32 	%r1172, %r1167, %r1171;
	xor.b32  	%r1173, %r1172, %r1170;
	add.s32 	%r1174, %r1483, -12;
	shl.b32 	%r1175, %r1168, %r1174;
	xor.b32  	%r1176, %r1175, %r1173;
	add.s32 	%r1177, %r1483, -10;
	shl.b32 	%r1178, %r1169, %r1177;
	xor.b32  	%r1179, %r1178, %r1176;
	add.s32 	%r1180, %r1483, -8;
	ld.local.v4.u32 	{%r1181, %r1182, %r1183, %r1184}, [%rd347+-16];
	shl.b32 	%r1185, %r1181, %r1180;
	xor.b32  	%r1186, %r1185, %r1179;
	add.s32 	%r1187, %r1483, -6;
	shl.b32 	%r1188, %r1182, %r1187;
	xor.b32  	%r1189, %r1188, %r1186;
	add.s32 	%r1190, %r1483, -4;
	shl.b32 	%r1191, %r1183, %r1190;
	xor.b32  	%r1192, %r1191, %r1189;
	add.s32 	%r1193, %r1483, -2;
	shl.b32 	%r1194, %r1184, %r1193;
	xor.b32  	%r1195, %r1194, %r1192;
	add.s32 	%r1196, %r1483, 14;
	ld.local.v4.u32 	{%r1197, %r1198, %r1199, %r1200}, [%rd347];
	shl.b32 	%r1201, %r1197, %r1483;
	xor.b32  	%r1202, %r1201, %r1195;
	add.s32 	%r1203, %r1483, 2;
	shl.b32 	%r1204, %r1198, %r1203;
	xor.b32  	%r1205, %r1204, %r1202;
	add.s32 	%r1206, %r1483, 4;
	shl.b32 	%r1207, %r1199, %r1206;
	xor.b32  	%r1208, %r1207, %r1205;
	add.s32 	%r1209, %r1483, 6;
	shl.b32 	%r1210, %r1200, %r1209;
	xor.b32  	%r1211, %r1210, %r1208;
	add.s32 	%r1212, %r1483, 8;
	ld.local.v4.u32 	{%r1213, %r1214, %r1215, %r1216}, [%rd347+16];
	shl.b32 	%r1217, %r1213, %r1212;
	xor.b32  	%r1218, %r1217, %r1211;
	add.s32 	%r1219, %r1483, 10;
	shl.b32 	%r1220, %r1214, %r1219;
	xor.b32  	%r1221, %r1220, %r1218;
	add.s32 	%r1222, %r1483, 12;
	shl.b32 	%r1223, %r1215, %r1222;
	xor.b32  	%r1224, %r1223, %r1221;
	shl.b32 	%r1225, %r1216, %r1196;
	xor.b32  	%r1501, %r1225, %r1224;
	add.s32 	%r1484, %r1484, 16;
	add.s64 	%rd347, %rd347, 64;
	add.s32 	%r1483, %r1483, 32;
	setp.ne.s32 	%p275, %r1484, 0;
	@%p275 bra 	$L__BB0_171;
	add.s32 	%r1493, %r1483, -16;
	mov.u32 	%r1491, %r66;
$L__BB0_173:
	setp.eq.s32 	%p276, %r64, 0;
	@%p276 bra 	$L__BB0_182;
	setp.lt.u32 	%p277, %r64, 8;
	@%p277 bra 	$L__BB0_176;
	mul.wide.u32 	%rd275, %r1491, 4;
	add.s64 	%rd276, %rd2, %rd275;
	ld.local.u32 	%r1227, [%rd276];
	shl.b32 	%r1228, %r1227, %r1493;
	add.s32 	%r1229, %r1493, 2;
	ld.local.u32 	%r1230, [%rd276+4];
	shl.b32 	%r1231, %r1230, %r1229;
	xor.b32  	%r1232, %r1228, %r1231;
	add.s32 	%r1233, %r1493, 4;
	ld.local.u32 	%r1234, [%rd276+8];
	shl.b32 	%r1235, %r1234, %r1233;
	xor.b32  	%r1236, %r1232, %r1235;
	add.s32 	%r1237, %r1493, 6;
	ld.local.u32 	%r1238, [%rd276+12];
	shl.b32 	%r1239, %r1238, %r1237;
	xor.b32  	%r1240, %r1236, %r1239;
	add.s32 	%r1241, %r1493, 8;
	ld.local.u32 	%r1242, [%rd276+16];
	shl.b32 	%r1243, %r1242, %r1241;
	xor.b32  	%r1244, %r1240, %r1243;
	add.s32 	%r1245, %r1493, 10;
	ld.local.u32 	%r1246, [%rd276+20];
	shl.b32 	%r1247, %r1246, %r1245;
	xor.b32  	%r1248, %r1244, %r1247;
	add.s32 	%r1249, %r1493, 12;
	ld.local.u32 	%r1250, [%rd276+24];
	shl.b32 	%r1251, %r1250, %r1249;
	xor.b32  	%r1252, %r1248, %r1251;
	add.s32 	%r1253, %r1493, 14;
	ld.local.u32 	%r1254, [%rd276+28];
	shl.b32 	%r1255, %r1254, %r1253;
	xor.b32  	%r1256, %r1252, %r1255;
	xor.b32  	%r1501, %r1256, %r1501;
	add.s32 	%r1493, %r1493, 16;
	add.s32 	%r1491, %r1491, 8;
$L__BB0_176:
	setp.eq.s32 	%p278, %r65, 0;
	@%p278 bra 	$L__BB0_182;
	setp.lt.u32 	%p279, %r65, 4;
	@%p279 bra 	$L__BB0_179;
	mul.wide.u32 	%rd277, %r1491, 4;
	add.s64 	%rd278, %rd2, %rd277;
	ld.local.u32 	%r1258, [%rd278];
	shl.b32 	%r1259, %r1258, %r1493;
	add.s32 	%r1260, %r1493, 2;
	ld.local.u32 	%r1261, [%rd278+4];
	shl.b32 	%r1262, %r1261, %r1260;
	xor.b32  	%r1263, %r1259, %r1262;
	add.s32 	%r1264, %r1493, 4;
	ld.local.u32 	%r1265, [%rd278+8];
	shl.b32 	%r1266, %r1265, %r1264;
	xor.b32  	%r1267, %r1263, %r1266;
	add.s32 	%r1268, %r1493, 6;
	ld.local.u32 	%r1269, [%rd278+12];
	shl.b32 	%r1270, %r1269, %r1268;
	xor.b32  	%r1271, %r1267, %r1270;
	xor.b32  	%r1501, %r1271, %r1501;
	add.s32 	%r1493, %r1493, 8;
	add.s32 	%r1491, %r1491, 4;
$L__BB0_179:
	setp.eq.s32 	%p280, %r67, 0;
	@%p280 bra 	$L__BB0_182;
	mul.wide.u32 	%rd279, %r1491, 4;
	add.s64 	%rd348, %rd2, %rd279;
	neg.s32 	%r1498, %r67;
$L__BB0_181:
	.pragma "nounroll";
	ld.local.u32 	%r1272, [%rd348];
	shl.b32 	%r1273, %r1272, %r1493;
	xor.b32  	%r1501, %r1273, %r1501;
	add.s32 	%r1493, %r1493, 2;
	add.s64 	%rd348, %rd348, 4;
	add.s32 	%r1498, %r1498, 1;
	setp.ne.s32 	%p281, %r1498, 0;
	@%p281 bra 	$L__BB0_181;
$L__BB0_182:
	setp.lt.s32 	%p282, %r286, 1;
	st.local.u32 	[%rd3], %r1501;
	mov.u64 	%rd280, $str$5;
	cvta.global.u64 	%rd281, %rd280;
	add.u64 	%rd282, %SP, 160;
	{ // callseq 5, 0
	.param .b64 param0;
	st.param.b64 	[param0], %rd281;
	.param .b64 param1;
	st.param.b64 	[param1], %rd282;
	.param .b32 retval0;
	call.uni (retval0), 
	vprintf, 
	(
	param0, 
	param1
	);
	ld.param.b32 	%r1274, [retval0];
	} // callseq 5
	@%p282 bra 	$L__BB0_229;
	add.s32 	%r1277, %r286, -1;
	and.b32  	%r271, %r286, 3;
	setp.lt.u32 	%p283, %r1277, 3;
	mov.b32 	%r1507, 0;
	@%p283 bra 	$L__BB0_218;
	and.b32  	%r1279, %r286, 2147483644;
	neg.s32 	%r1502, %r1279;
	mov.b32 	%r1507, 0;
	mov.u64 	%rd292, $str$6;
$L__BB0_185:
	or.b32  	%r1280, %r1501, %r1507;
	setp.ne.s32 	%p284, %r1280, 0;
	@%p284 bra 	$L__BB0_187;
	mov.b32 	%r1282, 0;
	st.local.u32 	[%rd3], %r1282;
	cvta.global.u64 	%rd284, %rd292;
	{ // callseq 6, 0
	.param .b64 param0;
	st.param.b64 	[param0], %rd284;
	.param .b64 param1;
	st.param.b64 	[param1], %rd282;
	.param .b32 retval0;
	call.uni (retval0), 
	vprintf, 
	(
	param0, 
	param1
	);
	ld.param.b32 	%r1283, [retval0];
	} // callseq 6
	mov.b32 	%r1507, 2;
	bra.uni 	$L__BB0_193;
$L__BB0_187:
	setp.ne.s32 	%p285, %r1507, 0;
	setp.ne.s32 	%p286, %r1501, 1;
	or.pred  	%p287, %p286, %p285;
	@%p287 bra 	$L__BB0_189;
	mov.b32 	%r1286, 1;
	st.local.u32 	[%rd3], %r1286;
	cvta.global.u64 	%rd287, %rd292;
	{ // callseq 7, 0
	.param .b64 param0;
	st.param.b64 	[param0], %rd287;
	.param .b64 param1;
	st.param.b64 	[param1], %rd282;
	.param .b32 retval0;
	call.uni (retval0), 
	vprintf, 
	(
	param0, 
	param1
	);
	ld.param.b32 	%r1287, [retval0];
	} // callseq 7
	mov.b32 	%r1507, 2;
	bra.uni 	$L__BB0_193;
$L__BB0_189:
	setp.ne.s32 	%p288, %r1507, 0;
	setp.ne.s32 	%p289, %r1501, 2;
	or.pred  	%p290, %p289, %p288;
	@%p290 bra 	$L__BB0_191;
	mov.b32 	%r1507, 2;
	st.local.u32 	[%rd3], %r1507;
	cvta.global.u64 	%rd290, %rd292;
	{ // callseq 8, 0
	.param .b64 param0;
	st.param.b64 	[param0], %rd290;
	.param .b64 param1;
	st.param.b64 	[param1], %rd282;
	.param .b32 retval0;
	call.uni (retval0), 
	vprintf, 
	(
	param0, 
	param1
	);
	ld.param.b32 	%r1290, [retval0];
	} // callseq 8
	bra.uni 	$L__BB0_193;
$L__BB0_191:
	setp.ne.s32 	%p291, %r1507, 0;
	setp.ne.s32 	%p292, %r1501, 3;
	or.pred  	%p293, %p292, %p291;
	@%p293 bra 	$L__BB0_193;
	mov.b32 	%r1293, 3;
	st.local.u32 	[%rd3], %r1293;
	cvta.global.u64 	%rd293, %rd292;
	{ // callseq 9, 0
	.param .b64 param0;
	st.param.b64 	[param0], %rd293;
	.param .b64 param1;
	st.param.b64 	[param1], %rd282;
	.param .b32 retval0;
	call.uni (retval0), 
	vprintf, 
	(
	param0, 
	param1
	);
	ld.param.b32 	%r1294, [retval0];
	} // callseq 9
	mov.b32 	%r1507, 2;
$L__BB0_193:
	or.b32  	%r1296, %r1501, %r1507;
	setp.ne.s32 	%p294, %r1296, 0;
	@%p294 bra 	$L__BB0_195;
	mov.b32 	%r1298, 0;
	st.local.u32 	[%rd3], %r1298;
	cvta.global.u64 	%rd296, %rd292;
	{ // callseq 10, 0
	.param .b64 param0;
	st.param.b64 	[param0], %rd296;
	.param .b64 param1;
	st.param.b64 	[param1], %rd282;
	.param .b32 retval0;
	call.uni (retval0), 
	vprintf, 
	(
	param0, 
	param1
	);
	ld.param.b32 	%r1299, [retval0];
	} // callseq 10
	mov.b32 	%r1507, 2;
	bra.uni 	$L__BB0_201;
$L__BB0_195:
	setp.ne.s32 	%p295, %r1507, 0;
	setp.ne.s32 	%p296, %r1501, 1;
	or.pred  	%p297, %p296, %p295;
	@%p297 bra 	$L__BB0_197;
	mov.b32 	%r1302, 1;
	st.local.u32 	[%rd3], %r1302;
	cvta.global.u64 	%rd299, %rd292;
	{ // callseq 11, 0
	.param .b64 param0;
	st.param.b64 	[param0], %rd299;
	.param .b64 param1;
	st.param.b64 	[param1], %rd282;
	.param .b32 retval0;
	call.uni (retval0), 
	vprintf, 
	(
	param0, 
	param1
	);
	ld.param.b32 	%r1303, [retval0];
	} // callseq 11
	mov.b32 	%r1507, 2;
	bra.uni 	$L__BB0_201;
$L__BB0_197:
	setp.ne.s32 	%p298, %r1507, 0;
	setp.ne.s32 	%p299, %r1501, 2;
	or.pred  	%p300, %p299, %p298;
	@%p300 bra 	$L__BB0_199;
	mov.b32 	%r1507, 2;
	st.local.u32 	[%rd3], %r1507;
	cvta.global.u64 	%rd302, %rd292;
	{ // callseq 12, 0
	.param .b64 param0;
	st.param.b64 	[param0], %rd302;
	.param .b64 param1;
	st.param.b64 	[param1], %rd282;
	.param .b32 retval0;
	call.uni (retval0), 
	vprintf, 
	(
	param0, 
	param1
	);
	ld.param.b32 	%r1306, [retval0];
	} // callseq 12
	bra.uni 	$L__BB0_201;
$L__BB0_199:
	setp.ne.s32 	%p301, %r1507, 0;
	setp.ne.s32 	%p302, %r1501, 3;
	or.pred  	%p303, %p302, %p301;
	@%p303 bra 	$L__BB0_201;
	mov.b32 	%r1309, 3;
	st.local.u32 	[%rd3], %r1309;
	cvta.global.u64 	%rd305, %rd292;
	{ // callseq 13, 0
	.param .b64 param0;
	st.param.b64 	[param0], %rd305;
	.param .b64 param1;
	st.param.b64 	[param1], %rd282;
	.param .b32 retval0;
	call.uni (retval0), 
	vprintf, 
	(
	param0, 
	param1
	);
	ld.param.b32 	%r1310, [retval0];
	} // callseq 13
	mov.b32 	%r1507, 2;
$L__BB0_201:
	or.b32  	%r1312, %r1501, %r1507;
	setp.ne.s32 	%p304, %r1312, 0;
	@%p304 bra 	$L__BB0_203;
	mov.b32 	%r1314, 0;
	st.local.u32 	[%rd3], %r1314;
	cvta.global.u64 	%rd308, %rd292;
	{ // callseq 14, 0
	.param .b64 param0;
	st.param.b64 	[param0], %rd308;
	.param .b64 param1;
	st.param.b64 	[param1], %rd282;
	.param .b32 retval0;
	call.uni (retval0), 
	vprintf, 
	(
	param0, 
	param1
	);
	ld.param.b32 	%r1315, [retval0];
	} // callseq 14
	mov.b32 	%r1507, 2;
	bra.uni 	$L__BB0_209;
$L__BB0_203:
	setp.ne.s32 	%p305, %r1507, 0;
	setp.ne.s32 	%p306, %r1501, 1;
	or.pred  	%p307, %p306, %p305;
	@%p307 bra 	$L__BB0_205;
	mov.b32 	%r1318, 1;
	st.local.u32 	[%rd3], %r1318;
	cvta.global.u64 	%rd311, %rd292;
	{ // callseq 15, 0
	.param .b64 param0;
	st.param.b64 	[param0], %rd311;
	.param .b64 param1;
	st.param.b64 	[param1], %rd282;
	.param .b32 retval0;
	call.uni (retval0), 
	vprintf, 
	(
	param0, 
	param1
	);
	ld.param.b32 	%r1319, [retval0];
	} // callseq 15
	mov.b32 	%r1507, 2;
	bra.uni 	$L__BB0_209;
$L__BB0_205:
	setp.ne.s32 	%p308, %r1507, 0;
	setp.ne.s32 	%p309, %r1501, 2;
	or.pred  	%p310, %p309, %p308;
	@%p310 bra 	$L__BB0_207;
	mov.b32 	%r1507, 2;
	st.local.u32 	[%rd3], %r1507;
	cvta.global.u64 	%rd314, %rd292;
	{ // callseq 16, 0
	.param .b64 param0;
	st.param.b64 	[param0], %rd314;
	.param .b64 param1;
	st.param.b64 	[param1], %rd282;
	.param .b32 retval0;
	call.uni (retval0), 
	vprintf, 
	(
	param0, 
	param1
	);
	ld.param.b32 	%r1322, [retval0];
	} // callseq 16
	bra.uni 	$L__BB0_209;
$L__BB0_207:
	setp.ne.s32 	%p311, %r1507, 0;
	setp.ne.s32 	%p312, %r1501, 3;
	or.pred  	%p313, %p312, %p311;
	@%p313 bra 	$L__BB0_209;
	mov.b32 	%r1325, 3;
	st.local.u32 	[%rd3], %r1325;
	cvta.global.u64 	%rd317, %rd292;
	{ // callseq 17, 0
	.param .b64 param0;
	st.param.b64 	[param0], %rd317;
	.param .b64 param1;
	st.param.b64 	[param1], %rd282;
	.param .b32 retval0;
	call.uni (retval0), 
	vprintf, 
	(
	param0, 
	param1
	);
	ld.param.b32 	%r1326, [retval0];
	} // callseq 17
	mov.b32 	%r1507, 2;
$L__BB0_209:
	or.b32  	%r1328, %r1501, %r1507;
	setp.ne.s32 	%p314, %r1328, 0;
	@%p314 bra 	$L__BB0_211;
	mov.b32 	%r1330, 0;
	st.local.u32 	[%rd3], %r1330;
	cvta.global.u64 	%rd320, %rd292;
	{ // callseq 18, 0
	.param .b64 param0;
	st.param.b64 	[param0], %rd320;
	.param .b64 param1;
	st.param.b64 	[param1], %rd282;
	.param .b32 retval0;
	call.uni (retval0), 
	vprintf, 
	(
	param0, 
	param1
	);
	ld.param.b32 	%r1331, [retval0];
	} // callseq 18
	mov.b32 	%r1507, 2;
	bra.uni 	$L__BB0_217;
$L__BB0_211:
	setp.ne.s32 	%p315, %r1507, 0;
	setp.ne.s32 	%p316, %r1501, 1;
	or.pred  	%p317, %p316, %p315;
	@%p317 bra 	$L__BB0_213;
	mov.b32 	%r1334, 1;
	st.local.u32 	[%rd3], %r1334;
	cvta.global.u64 	%rd323, %rd292;
	{ // callseq 19, 0
	.param .b64 param0;
	st.param.b64 	[param0], %rd323;
	.param .b64 param1;
	st.param.b64 	[param1], %rd282;
	.param .b32 retval0;
	call.uni (retval0), 
	vprintf, 
	(
	param0, 
	param1
	);
	ld.param.b32 	%r1335, [retval0];
	} // callseq 19
	mov.b32 	%r1507, 2;
	bra.uni 	$L__BB0_217;
$L__BB0_213:
	setp.ne.s32 	%p318, %r1507, 0;
	setp.ne.s32 	%p319, %r1501, 2;
	or.pred  	%p320, %p319, %p318;
	@%p320 bra 	$L__BB0_215;
	mov.b32 	%r1507, 2;
	st.local.u32 	[%rd3], %r1507;
	cvta.global.u64 	%rd326, %rd292;
	{ // callseq 20, 0
	.param .b64 param0;
	st.param.b64 	[param0], %rd326;
	.param .b64 param1;
	st.param.b64 	[param1], %rd282;
	.param .b32 retval0;
	call.uni (retval0), 
	vprintf, 
	(
	param0, 
	param1
	);
	ld.param.b32 	%r1338, [retval0];
	} // callseq 20
	bra.uni 	$L__BB0_217;
$L__BB0_215:
	setp.ne.s32 	%p321, %r1507, 0;
	setp.ne.s32 	%p322, %r1501, 3;
	or.pred  	%p323, %p322, %p321;
	@%p323 bra 	$L__BB0_217;
	mov.b32 	%r1341, 3;
	st.local.u32 	[%rd3], %r1341;
	cvta.global.u64 	%rd329, %rd292;
	{ // callseq 21, 0
	.param .b64 param0;
	st.param.b64 	[param0], %rd329;
	.param .b64 param1;
	st.param.b64 	[param1], %rd282;
	.param .b32 retval0;
	call.uni (retval0), 
	vprintf, 
	(
	param0, 
	param1
	);
	ld.param.b32 	%r1342, [retval0];
	} // callseq 21
	mov.b32 	%r1507, 2;
$L__BB0_217:
	add.s32 	%r1502, %r1502, 4;
	setp.ne.s32 	%p324, %r1502, 0;
	@%p324 bra 	$L__BB0_185;
$L__BB0_218:
	setp.eq.s32 	%p325, %r271, 0;
	@%p325 bra 	$L__BB0_229;
	neg.s32 	%r1509, %r271;
	mov.u64 	%rd340, $str$6;
$L__BB0_220:
	.pragma "nounroll";
	or.b32  	%r1344, %r1501, %r1507;
	setp.ne.s32 	%p326, %r1344, 0;
	@%p326 bra 	$L__BB0_222;
	mov.b32 	%r1346, 0;
	st.local.u32 	[%rd3], %r1346;
	cvta.global.u64 	%rd332, %rd340;
	{ // callseq 22, 0
	.param .b64 param0;
	st.param.b64 	[param0], %rd332;
	.param .b64 param1;
	st.param.b64 	[param1], %rd282;
	.param .b32 retval0;
	call.uni (retval0), 
	vprintf, 
	(
	param0, 
	param1
	);
	ld.param.b32 	%r1347, [retval0];
	} // callseq 22
	mov.b32 	%r1507, 2;
	bra.uni 	$L__BB0_228;
$L__BB0_222:
	setp.ne.s32 	%p327, %r1507, 0;
	setp.ne.s32 	%p328, %r1501, 1;
	or.pred  	%p329, %p328, %p327;
	@%p329 bra 	$L__BB0_224;
	mov.b32 	%r1350, 1;
	st.local.u32 	[%rd3], %r1350;
	cvta.global.u64 	%rd335, %rd340;
	{ // callseq 23, 0
	.param .b64 param0;
	st.param.b64 	[param0], %rd335;
	.param .b64 param1;
	st.param.b64 	[param1], %rd282;
	.param .b32 retval0;
	call.uni (retval0), 
	vprintf, 
	(
	param0, 
	param1
	);
	ld.param.b32 	%r1351, [retval0];
	} // callseq 23
	mov.b32 	%r1507, 2;
	bra.uni 	$L__BB0_228;
$L__BB0_224:
	setp.ne.s32 	%p330, %r1507, 0;
	setp.ne.s32 	%p331, %r1501, 2;
	or.pred  	%p332, %p331, %p330;
	@%p332 bra 	$L__BB0_226;
	mov.b32 	%r1507, 2;
	st.local.u32 	[%rd3], %r1507;
	cvta.global.u64 	%rd338, %rd340;
	{ // callseq 24, 0
	.param .b64 param0;
	st.param.b64 	[param0], %rd338;
	.param .b64 param1;
	st.param.b64 	[param1], %rd282;
	.param .b32 retval0;
	call.uni (retval0), 
	vprintf, 
	(
	param0, 
	param1
	);
	ld.param.b32 	%r1354, [retval0];
	} // callseq 24
	bra.uni 	$L__BB0_228;
$L__BB0_226:
	setp.ne.s32 	%p333, %r1507, 0;
	setp.ne.s32 	%p334, %r1501, 3;
	or.pred  	%p335, %p334, %p333;
	@%p335 bra 	$L__BB0_228;
	mov.b32 	%r1357, 3;
	st.local.u32 	[%rd3], %r1357;
	cvta.global.u64 	%rd341, %rd340;
	{ // callseq 25, 0
	.param .b64 param0;
	st.param.b64 	[param0], %rd341;
	.param .b64 param1;
	st.param.b64 	[param1], %rd282;
	.param .b32 retval0;
	call.uni (retval0), 
	vprintf, 
	(
	param0, 
	param1
	);
	ld.param.b32 	%r1358, [retval0];
	} // callseq 25
	mov.b32 	%r1507, 2;
$L__BB0_228:
	add.s32 	%r1509, %r1509, 1;
	setp.ne.s32 	%p336, %r1509, 0;
	@%p336 bra 	$L__BB0_220;
$L__BB0_229:
	mov.u64 	%rd343, $str$7;
	cvta.global.u64 	%rd344, %rd343;
	{ // callseq 26, 0
	.param .b64 param0;
	st.param.b64 	[param0], %rd344;
	.param .b64 param1;
	st.param.b64 	[param1], 0;
	.param .b32 retval0;
	call.uni (retval0), 
	vprintf, 
	(
	param0, 
	param1
	);
	ld.param.b32 	%r1360, [retval0];
	} // callseq 26
$L__BB0_230:
	ret;

}


// ===== COMPILED SASS (sm_100) =====

	.target	sm_100

	.elftype	@"ET_EXEC"


//--------------------- .note.nv.tkinfo           --------------------------
	.section	.note.nv.tkinfo,"",@"SHT_NOTE"
	.sectionflags	@"SHF_NOTE_NV_TKINFO"
	.tkinfo
        /*0018*/ 	.word	0x00000002
        /*0030*/ 	.string	""
        /*0030*/ 	.string	"ptxas"
        /*0030*/ 	.string	"Cuda compilation tools, release 13.0, V13.0.88"
        /*0030*/ 	.string	"Build cuda_13.0.r13.0/compiler.36424714_0"
        /*0030*/ 	.string	"-arch sm_100 -m 64 "



//--------------------- .note.nv.cuinfo           --------------------------
	.section	.note.nv.cuinfo,"",@"SHT_NOTE"
	.sectionflags	@"SHF_NOTE_NV_CUINFO"
        /*0018*/ 	.short	0x0002
        /*001a*/ 	.short	0x0064
        /*001c*/ 	.short	0x0082
	.zero		2


//--------------------- .nv.info                  --------------------------
	.section	.nv.info,"",@"SHT_CUDA_INFO"
	.align	4


	//----- nvinfo : EIATTR_REGCOUNT
	.align		4
        /*0000*/ 	.byte	0x04, 0x2f
        /*0002*/ 	.short	(.L_9 - .L_8)
	.align		4
.L_8:
        /*0004*/ 	.word	index@(_Z15patternBarchingPKiii)
        /*0008*/ 	.word	0x00000020


	//----- nvinfo : EIATTR_FRAME_SIZE
	.align		4
.L_9:
        /*000c*/ 	.byte	0x04, 0x11
        /*000e*/ 	.short	(.L_11 - .L_10)
	.align		4
.L_10:
        /*0010*/ 	.word	index@(_Z15patternBarchingPKiii)
        /*0014*/ 	.word	0x00000150


	//----- nvinfo : EIATTR_MIN_STACK_SIZE
	.align		4
.L_11:
        /*0018*/ 	.byte	0x04, 0x12
        /*001a*/ 	.short	(.L_13 - .L_12)
	.align		4
.L_12:
        /*001c*/ 	.word	index@(_Z15patternBarchingPKiii)
        /*0020*/ 	.word	0x00000150
.L_13:


//--------------------- .nv.compat                --------------------------
	.section	.nv.compat,"",@"SHT_CUDA_COMPAT_INFO"
	.align	4
        /*0000*/ 	.byte	0x02, 0x09, 0x00, 0x00, 0x02, 0x02, 0x01, 0x00, 0x02, 0x05, 0x05, 0x00, 0x03, 0x07, 0x01, 0x01
        /*0010*/ 	.byte	0x02, 0x03, 0x00, 0x00, 0x02, 0x06, 0x01, 0x00, 0x04, 0x0b, 0x08, 0x00, 0x09, 0x00, 0x00, 0x00
        /*0020*/ 	.byte	0x00, 0x00, 0x00, 0x00


//--------------------- .nv.info._Z15patternBarchingPKiii --------------------------
	.section	.nv.info._Z15patternBarchingPKiii,"",@"SHT_CUDA_INFO"
	.sectionflags	@""
	.align	4


	//----- nvinfo : EIATTR_CUDA_API_VERSION
	.align		4
        /*0000*/ 	.byte	0x04, 0x37
        /*0002*/ 	.short	(.L_15 - .L_14)
.L_14:
        /*0004*/ 	.word	0x00000082


	//----- nvinfo : EIATTR_KPARAM_INFO
	.align		4
.L_15:
        /*0008*/ 	.byte	0x04, 0x17
        /*000a*/ 	.short	(.L_17 - .L_16)
.L_16:
        /*000c*/ 	.word	0x00000000
        /*0010*/ 	.short	0x0002
        /*0012*/ 	.short	0x000c
        /*0014*/ 	.byte	0x00, 0xf0, 0x11, 0x00


	//----- nvinfo : EIATTR_KPARAM_INFO
	.align		4
.L_17:
        /*0018*/ 	.byte	0x04, 0x17
        /*001a*/ 	.short	(.L_19 - .L_18)
.L_18:
        /*001c*/ 	.word	0x00000000
        /*0020*/ 	.short	0x0001
        /*0022*/ 	.short	0x0008
        /*0024*/ 	.byte	0x00, 0xf0, 0x11, 0x00


	//----- nvinfo : EIATTR_KPARAM_INFO
	.align		4
.L_19:
        /*0028*/ 	.byte	0x04, 0x17
        /*002a*/ 	.short	(.L_21 - .L_20)
.L_20:
        /*002c*/ 	.word	0x00000000
        /*0030*/ 	.short	0x0000
        /*0032*/ 	.short	0x0000
        /*0034*/ 	.byte	0x00, 0xf5, 0x21, 0x00


	//----- nvinfo : EIATTR_SPARSE_MMA_MASK
	.align		4
.L_21:
        /*0038*/ 	.byte	0x03, 0x50
        /*003a*/ 	.short	0x0000


	//----- nvinfo : EIATTR_MAXREG_COUNT
	.align		4
        /*003c*/ 	.byte	0x03, 0x1b
        /*003e*/ 	.short	0x00ff


	//----- nvinfo : EIATTR_EXTERNS
	.align		4
        /*0040*/ 	.byte	0x04, 0x0f
        /*0042*/ 	.short	(.L_23 - .L_22)


	//   ....[0]....
	.align		4
.L_22:
        /*0044*/ 	.word	index@(vprintf)


	//----- nvinfo : EIATTR_MERCURY_ISA_VERSION
	.align		4
.L_23:
        /*0048*/ 	.byte	0x03, 0x5f
        /*004a*/ 	.short	0x0101


	//----- nvinfo : EIATTR_VRC_CTA_INIT_COUNT
	.align		4
        /*004c*/ 	.byte	0x02, 0x4a
	.zero		1
	.zero		1


	//----- nvinfo : EIATTR_SYSCALL_OFFSETS
	.align		4
        /*0050*/ 	.byte	0x04, 0x46
        /*0052*/ 	.short	(.L_25 - .L_24)


	//   ....[0]....
.L_24:
        /*0054*/ 	.word	0x000001d0


	//   ....[1]....
        /*0058*/ 	.word	0x000008f0


	//   ....[2]....
        /*005c*/ 	.word	0x000017a0


	//   ....[3]....
        /*0060*/ 	.word	0x00001da0


	//   ....[4]....
        /*0064*/ 	.word	0x00001e10


	//   ....[5]....
        /*0068*/ 	.word	0x00007730


	//   ....[6]....
        /*006c*/ 	.word	0x000078f0


	//   ....[7]....
        /*0070*/ 	.word	0x000079f0


	//   ....[8]....
        /*0074*/ 	.word	0x00007af0


	//   ....[9]....
        /*0078*/ 	.word	0x00007bd0


	//   ....[10]....
        /*007c*/ 	.word	0x00007cc0


	//   ....[11]....
        /*0080*/ 	.word	0x00007dc0


	//   ....[12]....
        /*0084*/ 	.word	0x00007ec0


	//   ....[13]....
        /*0088*/ 	.word	0x00007fa0


	//   ....[14]....
        /*008c*/ 	.word	0x00008090


	//   ....[15]....
        /*0090*/ 	.word	0x00008190


	//   ....[16]....
        /*0094*/ 	.word	0x00008290


	//   ....[17]....
        /*0098*/ 	.word	0x00008370


	//   ....[18]....
        /*009c*/ 	.word	0x00008460


	//   ....[19]....
        /*00a0*/ 	.word	0x00008560


	//   ....[20]....
        /*00a4*/ 	.word	0x00008660


	//   ....[21]....
        /*00a8*/ 	.word	0x00008740


	//   ....[22]....
        /*00ac*/ 	.word	0x000088d0


	//   ....[23]....
        /*00b0*/ 	.word	0x000089d0


	//   ....[24]....
        /*00b4*/ 	.word	0x00008ad0


	//   ....[25]....
        /*00b8*/ 	.word	0x00008bb0


	//   ....[26]....
        /*00bc*/ 	.word	0x00008c80


	//----- nvinfo : EIATTR_EXIT_INSTR_OFFSETS
	.align		4
.L_25:
        /*00c0*/ 	.byte	0x04, 0x1c
        /*00c2*/ 	.short	(.L_27 - .L_26)


	//   ....[0]....
.L_26:
        /*00c4*/ 	.word	0x00000210


	//   ....[1]....
        /*00c8*/ 	.word	0x00008c90


	//----- nvinfo : EIATTR_CRS_STACK_SIZE
	.align		4
.L_27:
        /*00cc*/ 	.byte	0x04, 0x1e
        /*00ce*/ 	.short	(.L_29 - .L_28)
.L_28:
        /*00d0*/ 	.word	0x00000000


	//----- nvinfo : EIATTR_CBANK_PARAM_SIZE
	.align		4
.L_29:
        /*00d4*/ 	.byte	0x03, 0x19
        /*00d6*/ 	.short	0x0010


	//----- nvinfo : EIATTR_PARAM_CBANK
	.align		4
        /*00d8*/ 	.byte	0x04, 0x0a
        /*00da*/ 	.short	(.L_31 - .L_30)
	.align		4
.L_30:
        /*00dc*/ 	.word	index@(.nv.constant0._Z15patternBarchingPKiii)
        /*00e0*/ 	.short	0x0380
        /*00e2*/ 	.short	0x0010


	//----- nvinfo : EIATTR_SW_WAR
	.align		4
.L_31:
        /*00e4*/ 	.byte	0x04, 0x36
        /*00e6*/ 	.short	(.L_33 - .L_32)
.L_32:
        /*00e8*/ 	.word	0x00000008
.L_33:


//--------------------- .nv.callgraph             --------------------------
	.section	.nv.callgraph,"",@"SHT_CUDA_CALLGRAPH"
	.align	4
	.sectionentsize	8
	.align		4
        /*0000*/ 	.word	0x00000000
	.align		4
        /*0004*/ 	.word	0xffffffff
	.align		4
        /*0008*/ 	.word	index@(_Z15patternBarchingPKiii)
	.align		4
        /*000c*/ 	.word	index@(vprintf)
	.align		4
        /*0010*/ 	.word	0x00000000
	.align		4
        /*0014*/ 	.word	0xfffffffe
	.align		4
        /*0018*/ 	.word	0x00000000
	.align		4
        /*001c*/ 	.word	0xfffffffd
	.align		4
        /*0020*/ 	.word	0x00000000
	.align		4
        /*0024*/ 	.word	0xfffffffc


//--------------------- .nv.constant4             --------------------------
	.section	.nv.constant4,"a",@progbits
	.align	8
	.align		8
.nv.constant4:
        /*0000*/ 	.dword	vprintf
	.align		8
        /*0008*/ 	.dword	test
	.align		8
        /*0010*/ 	.dword	$str
	.align		8
        /*0018*/ 	.dword	$str$2
	.align		8
        /*0020*/ 	.dword	$str$3
	.align		8
        /*0028*/ 	.dword	$str$4
	.align		8
        /*0030*/ 	.dword	$str$5
	.align		8
        /*0038*/ 	.dword	$str$6
	.align		8
        /*0040*/ 	.dword	$str$7


//--------------------- .text._Z15patternBarchingPKiii --------------------------
	.section	.text._Z15patternBarchingPKiii,"ax",@progbits
	.align	128
        .global         _Z15patternBarchingPKiii
        .type           _Z15patternBarchingPKiii,@function
        .size           _Z15patternBarchingPKiii,(.L_x_161 - _Z15patternBarchingPKiii)
        .other          _Z15patternBarchingPKiii,@"STO_CUDA_ENTRY STV_DEFAULT"
_Z15patternBarchingPKiii:
.text._Z15patternBarchingPKiii:
[----:B------:R-:W0:Y:S01]  /*0000*/  LDC R1, c[0x0][0x37c] ;  /* 0x0000df00ff017b82 */ /* 0x000e220000000800 */
[----:B------:R-:W1:Y:S07]  /*0010*/  S2R R2, SR_CTAID.X ;  /* 0x0000000000027919 */ /* 0x000e6e0000002500 */
[----:B------:R-:W2:Y:S01]  /*0020*/  LDC.64 R12, c[0x0][0x388] ;  /* 0x0000e200ff0c7b82 */ /* 0x000ea20000000a00 */
[----:B------:R-:W3:Y:S01]  /*0030*/  LDCU UR39, c[0x0][0x2fc] ;  /* 0x00005f80ff2777ac */ /* 0x000ee20008000800 */
[----:B0-----:R-:W-:Y:S01]  /*0040*/  VIADD R1, R1, 0xfffffeb0 ;  /* 0xfffffeb001017836 */ /* 0x001fe20000000000 */
[----:B------:R-:W1:Y:S01]  /*0050*/  S2R R3, SR_TID.X ;  /* 0x0000000000037919 */ /* 0x000e620000002100 */
[----:B------:R-:W-:Y:S01]  /*0060*/  MOV R0, 0x0 ;  /* 0x0000000000007802 */ /* 0x000fe20000000f00 */
[----:B------:R-:W1:Y:S01]  /*0070*/  LDCU UR5, c[0x0][0x360] ;  /* 0x00006c00ff0577ac */ /* 0x000e620008000800 */
[----:B------:R-:W-:Y:S01]  /*0080*/  IMAD.MOV.U32 R7, RZ, RZ, 0x2 ;  /* 0x00000002ff077424 */ /* 0x000fe200078e00ff */
[----:B------:R-:W-:Y:S01]  /*0090*/  R2UR UR4, R1 ;  /* 0x00000000010472ca */ /* 0x000fe200000e0000 */
[----:B------:R-:W0:Y:S01]  /*00a0*/  LDC.64 R8, c[0x4][0x8] ;  /* 0x01000200ff087b82 */ /* 0x000e220000000a00 */
[----:B------:R-:W4:Y:S01]  /*00b0*/  LDCU UR38, c[0x0][0x2f8] ;  /* 0x00005f00ff2677ac */ /* 0x000f220008000800 */
[----:B------:R-:W0:Y:S06]  /*00c0*/  LDCU.64 UR36, c[0x0][0x358] ;  /* 0x00006b00ff2477ac */ /* 0x000e2c0008000a00 */
[----:B------:R0:W1:Y:S01]  /*00d0*/  LDC.64 R10, c[0x4][R0] ;  /* 0x01000000000a7b82 */ /* 0x0000620000000a00 */
[----:B------:R-:W5:Y:S01]  /*00e0*/  LDCU.64 UR6, c[0x4][0x18] ;  /* 0x01000300ff0677ac */ /* 0x000f620008000a00 */
[----:B--2---:R-:W-:Y:S02]  /*00f0*/  STL [R1+0xa8], R13 ;  /* 0x0000a80d01007387 */ /* 0x004fe40000100800 */
[----:B----4-:R-:W-:-:S04]  /*0100*/  UIADD3 UR38, UP0, UPT, UR4, UR38, URZ ;  /* 0x0000002604267290 */ /* 0x010fc8000ff1e0ff */
[----:B---3--:R-:W-:Y:S01]  /*0110*/  UIADD3.X UR39, UPT, UPT, URZ, UR39, URZ, UP0, !UPT ;  /* 0x00000027ff277290 */ /* 0x008fe200087fe4ff */
[----:B0-----:R0:W-:Y:S01]  /*0120*/  STG.E desc[UR36][R8.64], R7 ;  /* 0x0000000708007986 */ /* 0x0011e2000c101924 */
[----:B------:R-:W-:Y:S01]  /*0130*/  UIADD3 UR40, UP0, UPT, UR38, 0xa0, URZ ;  /* 0x000000a026287890 */ /* 0x000fe2000ff1e0ff */
[----:B-1----:R-:W-:Y:S02]  /*0140*/  IMAD R2, R2, UR5, R3 ;  /* 0x0000000502027c24 */ /* 0x002fe4000f8e0203 */
[----:B------:R-:W-:Y:S01]  /*0150*/  IMAD.MOV.U32 R3, RZ, RZ, R12 ;  /* 0x000000ffff037224 */ /* 0x000fe200078e000c */
[----:B------:R-:W-:Y:S01]  /*0160*/  UIADD3.X UR41, UPT, UPT, URZ, UR39, URZ, UP0, !UPT ;  /* 0x00000027ff297290 */ /* 0x000fe200087fe4ff */
[----:B-----5:R-:W-:Y:S01]  /*0170*/  IMAD.U32 R4, RZ, RZ, UR6 ;  /* 0x00000006ff047e24 */ /* 0x020fe2000f8e00ff */
[----:B------:R-:W-:Y:S01]  /*0180*/  MOV R6, UR40 ;  /* 0x0000002800067c02 */ /* 0x000fe20008000f00 */
[----:B------:R-:W-:Y:S01]  /*0190*/  IMAD.U32 R5, RZ, RZ, UR7 ;  /* 0x00000007ff057e24 */ /* 0x000fe2000f8e00ff */
[----:B------:R1:W-:Y:S02]  /*01a0*/  STL.64 [R1+0xa0], R2 ;  /* 0x0000a00201007387 */ /* 0x0003e40000100a00 */
[----:B0-----:R-:W-:-:S07]  /*01b0*/  IMAD.U32 R7, RZ, RZ, UR41 ;  /* 0x00000029ff077e24 */ /* 0x001fce000f8e00ff */
[----:B------:R-:W-:-:S07]  /*01c0*/  LEPC R20, `(.L_x_0) ;  /* 0x000000001014794e */ /* 0x000fce0000000000 */
[----:B-1----:R-:W-:Y:S05]  /*01d0*/  CALL.ABS.NOINC R10 ;  /* 0x000000000a007343 */ /* 0x002fea0003c00000 */
.L_x_0:
[----:B------:R-:W0:Y:S02]  /*01e0*/  LDC R0, c[0x0][0x388] ;  /* 0x0000e200ff007b82 */ /* 0x000e240000000800 */
[----:B0-----:R-:W-:-:S04]  /*01f0*/  IADD3 R17, PT, PT, -R0, 0x258, RZ ;  /* 0x0000025800117810 */ /* 0x001fc80007ffe1ff */
[----:B------:R-:W-:-:S13]  /*0200*/  ISETP.GE.AND P0, PT, R2, R17, PT ;  /* 0x000000110200720c */ /* 0x000fda0003f06270 */
[----:B------:R-:W-:Y:S05]  /*0210*/  @P0 EXIT ;  /* 0x000000000000094d */ /* 0x000fea0003800000 */
[----:B------:R-:W-:Y:S01]  /*0220*/  ISETP.GE.AND P0, PT, R0, 0x1, PT ;  /* 0x000000010000780c */ /* 0x000fe20003f06270 */
[----:B------:R-:W-:-:S12]  /*0230*/  VIADD R16, R1, 0xb0 ;  /* 0x000000b001107836 */ /* 0x000fd80000000000 */
[----:B------:R-:W-:Y:S05]  /*0240*/  @!P0 BRA `(.L_x_1) ;  /* 0x0000001400288947 */ /* 0x000fea0003800000 */
[C---:B------:R-:W-:Y:S01]  /*0250*/  VIADD R19, R0.reuse, 0xffffffff ;  /* 0xffffffff00137836 */ /* 0x040fe20000000000 */
[----:B------:R-:W-:Y:S01]  /*0260*/  LOP3.LUT R18, R0, 0xf, RZ, 0xc0, !PT ;  /* 0x0000000f00127812 */ /* 0x000fe200078ec0ff */
[----:B------:R-:W-:-:S03]  /*0270*/  IMAD.MOV.U32 R3, RZ, RZ, RZ ;  /* 0x000000ffff037224 */ /* 0x000fc600078e00ff */
[----:B------:R-:W-:Y:S02]  /*0280*/  ISETP.GE.U32.AND P0, PT, R19, 0xf, PT ;  /* 0x0000000f1300780c */ /* 0x000fe40003f06070 */
[----:B------:R-:W-:-:S11]  /*0290*/  ISETP.NE.AND P1, PT, R18, RZ, PT ;  /* 0x000000ff1200720c */ /* 0x000fd60003f25270 */
[----:B------:R-:W-:Y:S05]  /*02a0*/  @!P0 BRA `(.L_x_2) ;  /* 0x00000000007c8947 */ /* 0x000fea0003800000 */
[----:B------:R-:W-:Y:S01]  /*02b0*/  BSSY.RECONVERGENT B0, `(.L_x_2) ;  /* 0x000001e000007945 */ /* 0x000fe20003800200 */
[----:B------:R-:W-:Y:S01]  /*02c0*/  LOP3.LUT R3, R0, 0x7ffffff0, RZ, 0xc0, !PT ;  /* 0x7ffffff000037812 */ /* 0x000fe200078ec0ff */
[----:B------:R-:W-:-:S07]  /*02d0*/  IMAD.MOV.U32 R27, RZ, RZ, RZ ;  /* 0x000000ffff1b7224 */ /* 0x000fce00078e00ff */
.L_x_3:
[----:B0-----:R-:W0:Y:S01]  /*02e0*/  LDC.64 R24, c[0x0][0x380] ;  /* 0x0000e000ff187b82 */ /* 0x001e220000000a00 */
[----:B------:R-:W-:-:S05]  /*02f0*/  IADD3 R5, PT, PT, R2, R27, RZ ;  /* 0x0000001b02057210 */ /* 0x000fca0007ffe0ff */
[----:B0-----:R-:W-:-:S05]  /*0300*/  IMAD.WIDE R24, R5, 0x4, R24 ;  /* 0x0000000405187825 */ /* 0x001fca00078e0218 */
[----:B------:R-:W2:Y:S04]  /*0310*/  LDG.E R20, desc[UR36][R24.64] ;  /* 0x0000002418147981 */ /* 0x000ea8000c1e1900 */
[----:B------:R-:W2:Y:S04]  /*0320*/  LDG.E R21, desc[UR36][R24.64+0x4] ;  /* 0x0000042418157981 */ /* 0x000ea8000c1e1900 */
[----:B------:R-:W2:Y:S04]  /*0330*/  LDG.E R22, desc[UR36][R24.64+0x8] ;  /* 0x0000082418167981 */ /* 0x000ea8000c1e1900 */
[----:B------:R-:W2:Y:S01]  /*0340*/  LDG.E R23, desc[UR36][R24.64+0xc] ;  /* 0x00000c2418177981 */ /* 0x000ea2000c1e1900 */
[----:B------:R-:W-:-:S03]  /*0350*/  IMAD R26, R27, 0x4, R16 ;  /* 0x000000041b1a7824 */ /* 0x000fc600078e0210 */
[----:B------:R-:W3:Y:S04]  /*0360*/  LDG.E R4, desc[UR36][R24.64+0x10] ;  /* 0x0000102418047981 */ /* 0x000ee8000c1e1900 */
[----:B------:R-:W3:Y:S04]  /*0370*/  LDG.E R5, desc[UR36][R24.64+0x14] ;  /* 0x0000142418057981 */ /* 0x000ee8000c1e1900 */
[----:B------:R-:W3:Y:S04]  /*0380*/  LDG.E R6, desc[UR36][R24.64+0x18] ;  /* 0x0000182418067981 */ /* 0x000ee8000c1e1900 */
[----:B------:R-:W3:Y:S04]  /*0390*/  LDG.E R7, desc[UR36][R24.64+0x1c] ;  /* 0x00001c2418077981 */ /* 0x000ee8000c1e1900 */
[----:B------:R-:W4:Y:S04]  /*03a0*/  LDG.E R8, desc[UR36][R24.64+0x20] ;  /* 0x0000202418087981 */ /* 0x000f28000c1e1900 */
[----:B------:R-:W4:Y:S04]  /*03b0*/  LDG.E R9, desc[UR36][R24.64+0x24] ;  /* 0x0000242418097981 */ /* 0x000f28000c1e1900 */
[----:B------:R-:W4:Y:S04]  /*03c0*/  LDG.E R10, desc[UR36][R24.64+0x28] ;  /* 0x00002824180a7981 */ /* 0x000f28000c1e1900 */
[----:B------:R-:W4:Y:S04]  /*03d0*/  LDG.E R11, desc[UR36][R24.64+0x2c] ;  /* 0x00002c24180b7981 */ /* 0x000f28000c1e1900 */
[----:B------:R-:W5:Y:S04]  /*03e0*/  LDG.E R12, desc[UR36][R24.64+0x30] ;  /* 0x00003024180c7981 */ /* 0x000f68000c1e1900 */
[----:B------:R-:W5:Y:S04]  /*03f0*/  LDG.E R13, desc[UR36][R24.64+0x34] ;  /* 0x00003424180d7981 */ /* 0x000f68000c1e1900 */
[----:B------:R-:W5:Y:S04]  /*0400*/  LDG.E R14, desc[UR36][R24.64+0x38] ;  /* 0x00003824180e7981 */ /* 0x000f68000c1e1900 */
[----:B------:R-:W5:Y:S01]  /*0410*/  LDG.E R15, desc[UR36][R24.64+0x3c] ;  /* 0x00003c24180f7981 */ /* 0x000f62000c1e1900 */
[----:B------:R-:W-:-:S05]  /*0420*/  VIADD R27, R27, 0x10 ;  /* 0x000000101b1b7836 */ /* 0x000fca0000000000 */
[----:B------:R-:W-:Y:S01]  /*0430*/  ISETP.NE.AND P0, PT, R27, R3, PT ;  /* 0x000000031b00720c */ /* 0x000fe20003f05270 */
[----:B--2---:R0:W-:Y:S04]  /*0440*/  STL.128 [R26], R20 ;  /* 0x000000141a007387 */ /* 0x0041e80000100c00 */
[----:B---3--:R0:W-:Y:S04]  /*0450*/  STL.128 [R26+0x10], R4 ;  /* 0x000010041a007387 */ /* 0x0081e80000100c00 */
[----:B----4-:R0:W-:Y:S04]  /*0460*/  STL.128 [R26+0x20], R8 ;  /* 0x000020081a007387 */ /* 0x0101e80000100c00 */
[----:B-----5:R0:W-:Y:S01]  /*0470*/  STL.128 [R26+0x30], R12 ;  /* 0x0000300c1a007387 */ /* 0x0201e20000100c00 */
[----:B------:R-:W-:Y:S05]  /*0480*/  @P0 BRA `(.L_x_3) ;  /* 0xfffffffc00940947 */ /* 0x000fea000383ffff */
[----:B------:R-:W-:Y:S05]  /*0490*/  BSYNC.RECONVERGENT B0 ;  /* 0x0000000000007941 */ /* 0x000fea0003800200 */
.L_x_2:
[----:B------:R-:W-:Y:S05]  /*04a0*/  @!P1 BRA `(.L_x_4) ;  /* 0x0000000000e49947 */ /* 0x000fea0003800000 */
[----:B------:R-:W-:Y:S02]  /*04b0*/  ISETP.GE.U32.AND P0, PT, R18, 0x8, PT ;  /* 0x000000081200780c */ /* 0x000fe40003f06070 */
[----:B0-----:R-:W-:-:S04]  /*04c0*/  LOP3.LUT R9, R0, 0x7, RZ, 0xc0, !PT ;  /* 0x0000000700097812 */ /* 0x001fc800078ec0ff */
[----:B------:R-:W-:-:S07]  /*04d0*/  ISETP.NE.AND P1, PT, R9, RZ, PT ;  /* 0x000000ff0900720c */ /* 0x000fce0003f25270 */
[----:B------:R-:W-:Y:S06]  /*04e0*/  @!P0 BRA `(.L_x_5) ;  /* 0x0000000000548947 */ /* 0x000fec0003800000 */
[----:B------:R-:W0:Y:S01]  /*04f0*/  LDC.64 R4, c[0x0][0x380] ;  /* 0x0000e000ff047b82 */ /* 0x000e220000000a00 */
[----:B------:R-:W-:-:S04]  /*0500*/  IMAD.IADD R7, R2, 0x1, R3 ;  /* 0x0000000102077824 */ /* 0x000fc800078e0203 */
[----:B0-----:R-:W-:-:S05]  /*0510*/  IMAD.WIDE R4, R7, 0x4, R4 ;  /* 0x0000000407047825 */ /* 0x001fca00078e0204 */
[----:B------:R-:W2:Y:S04]  /*0520*/  LDG.E R6, desc[UR36][R4.64] ;  /* 0x0000002404067981 */ /* 0x000ea8000c1e1900 */
[----:B------:R-:W3:Y:S04]  /*0530*/  LDG.E R8, desc[UR36][R4.64+0x4] ;  /* 0x0000042404087981 */ /* 0x000ee8000c1e1900 */
[----:B------:R-:W4:Y:S04]  /*0540*/  LDG.E R10, desc[UR36][R4.64+0x8] ;  /* 0x00000824040a7981 */ /* 0x000f28000c1e1900 */
[----:B------:R-:W5:Y:S04]  /*0550*/  LDG.E R12, desc[UR36][R4.64+0xc] ;  /* 0x00000c24040c7981 */ /* 0x000f68000c1e1900 */
[----:B------:R-:W5:Y:S04]  /*0560*/  LDG.E R14, desc[UR36][R4.64+0x10] ;  /* 0x00001024040e7981 */ /* 0x000f68000c1e1900 */
[----:B------:R-:W5:Y:S04]  /*0570*/  LDG.E R20, desc[UR36][R4.64+0x14] ;  /* 0x0000142404147981 */ /* 0x000f68000c1e1900 */
[----:B------:R-:W5:Y:S04]  /*0580*/  LDG.E R22, desc[UR36][R4.64+0x18] ;  /* 0x0000182404167981 */ /* 0x000f68000c1e1900 */
[----:B------:R-:W5:Y:S01]  /*0590*/  LDG.E R24, desc[UR36][R4.64+0x1c] ;  /* 0x00001c2404187981 */ /* 0x000f62000c1e1900 */
[----:B------:R-:W-:-:S02]  /*05a0*/  IMAD R7, R3, 0x4, R16 ;  /* 0x0000000403077824 */ /* 0x000fc400078e0210 */
[----:B------:R-:W-:-:S03]  /*05b0*/  VIADD R3, R3, 0x8 ;  /* 0x0000000803037836 */ /* 0x000fc60000000000 */
[----:B--2---:R0:W-:Y:S04]  /*05c0*/  STL [R7], R6 ;  /* 0x0000000607007387 */ /* 0x0041e80000100800 */
[----:B---3--:R0:W-:Y:S04]  /*05d0*/  STL [R7+0x4], R8 ;  /* 0x0000040807007387 */ /* 0x0081e80000100800 */
[----:B----4-:R0:W-:Y:S04]  /*05e0*/  STL [R7+0x8], R10 ;  /* 0x0000080a07007387 */ /* 0x0101e80000100800 */
[----:B-----5:R0:W-:Y:S04]  /*05f0*/  STL [R7+0xc], R12 ;  /* 0x00000c0c07007387 */ /* 0x0201e80000100800 */
[----:B------:R0:W-:Y:S04]  /*0600*/  STL [R7+0x10], R14 ;  /* 0x0000100e07007387 */ /* 0x0001e80000100800 */
[----:B------:R0:W-:Y:S04]  /*0610*/  STL [R7+0x14], R20 ;  /* 0x0000141407007387 */ /* 0x0001e80000100800 */
[----:B------:R0:W-:Y:S04]  /*0620*/  STL [R7+0x18], R22 ;  /* 0x0000181607007387 */ /* 0x0001e80000100800 */
[----:B------:R0:W-:Y:S02]  /*0630*/  STL [R7+0x1c], R24 ;  /* 0x00001c1807007387 */ /* 0x0001e40000100800 */
.L_x_5:
[----:B------:R-:W-:Y:S04]  /*0640*/  BSSY.RECONVERGENT B0, `(.L_x_4) ;  /* 0x000001f000007945 */ /* 0x000fe80003800200 */
[----:B------:R-:W-:Y:S05]  /*0650*/  @!P1 BRA `(.L_x_6) ;  /* 0x0000000000749947 */ /* 0x000fea0003800000 */
[----:B------:R-:W-:Y:S02]  /*0660*/  ISETP.GE.U32.AND P0, PT, R9, 0x4, PT ;  /* 0x000000040900780c */ /* 0x000fe40003f06070 */
[----:B------:R-:W-:-:S04]  /*0670*/  LOP3.LUT R0, R0, 0x3, RZ, 0xc0, !PT ;  /* 0x0000000300007812 */ /* 0x000fc800078ec0ff */
[----:B------:R-:W-:-:S07]  /*0680*/  ISETP.NE.AND P1, PT, R0, RZ, PT ;  /* 0x000000ff0000720c */ /* 0x000fce0003f25270 */
[----:B------:R-:W-:Y:S06]  /*0690*/  @!P0 BRA `(.L_x_7) ;  /* 0x0000000000348947 */ /* 0x000fec0003800000 */
[----:B------:R-:W1:Y:S01]  /*06a0*/  LDC.64 R4, c[0x0][0x380] ;  /* 0x0000e000ff047b82 */ /* 0x000e620000000a00 */
[----:B0-----:R-:W-:-:S05]  /*06b0*/  IADD3 R7, PT, PT, R2, R3, RZ ;  /* 0x0000000302077210 */ /* 0x001fca0007ffe0ff */
[----:B-1----:R-:W-:-:S05]  /*06c0*/  IMAD.WIDE R4, R7, 0x4, R4 ;  /* 0x0000000407047825 */ /* 0x002fca00078e0204 */
[----:B------:R-:W2:Y:S04]  /*06d0*/  LDG.E R6, desc[UR36][R4.64] ;  /* 0x0000002404067981 */ /* 0x000ea8000c1e1900 */
[----:B------:R-:W3:Y:S04]  /*06e0*/  LDG.E R8, desc[UR36][R4.64+0x4] ;  /* 0x0000042404087981 */ /* 0x000ee8000c1e1900 */
[----:B------:R-:W4:Y:S04]  /*06f0*/  LDG.E R10, desc[UR36][R4.64+0x8] ;  /* 0x00000824040a7981 */ /* 0x000f28000c1e1900 */
[----:B------:R-:W5:Y:S01]  /*0700*/  LDG.E R12, desc[UR36][R4.64+0xc] ;  /* 0x00000c24040c7981 */ /* 0x000f62000c1e1900 */
[----:B------:R-:W-:-:S02]  /*0710*/  IMAD R7, R3, 0x4, R16 ;  /* 0x0000000403077824 */ /* 0x000fc400078e0210 */
[----:B------:R-:W-:-:S03]  /*0720*/  VIADD R3, R3, 0x4 ;  /* 0x0000000403037836 */ /* 0x000fc60000000000 */
[----:B--2---:R1:W-:Y:S04]  /*0730*/  STL [R7], R6 ;  /* 0x0000000607007387 */ /* 0x0043e80000100800 */
[----:B---3--:R1:W-:Y:S04]  /*0740*/  STL [R7+0x4], R8 ;  /* 0x0000040807007387 */ /* 0x0083e80000100800 */
[----:B----4-:R1:W-:Y:S04]  /*0750*/  STL [R7+0x8], R10 ;  /* 0x0000080a07007387 */ /* 0x0103e80000100800 */
[----:B-----5:R1:W-:Y:S02]  /*0760*/  STL [R7+0xc], R12 ;  /* 0x00000c0c07007387 */ /* 0x0203e40000100800 */
.L_x_7:
[----:B------:R-:W-:Y:S05]  /*0770*/  @!P1 BRA `(.L_x_6) ;  /* 0x00000000002c9947 */ /* 0x000fea0003800000 */
[----:B01----:R-:W0:Y:S01]  /*0780*/  LDC.64 R6, c[0x0][0x380] ;  /* 0x0000e000ff067b82 */ /* 0x003e220000000a00 */
[----:B------:R-:W-:-:S07]  /*0790*/  IMAD.MOV.U32 R9, RZ, RZ, RZ ;  /* 0x000000ffff097224 */ /* 0x000fce00078e00ff */
.L_x_8:
[----:B------:R-:W-:-:S04]  /*07a0*/  IMAD.IADD R5, R2, 0x1, R3 ;  /* 0x0000000102057824 */ /* 0x000fc800078e0203 */
[----:B0-2---:R-:W-:-:S06]  /*07b0*/  IMAD.WIDE R4, R5, 0x4, R6 ;  /* 0x0000000405047825 */ /* 0x005fcc00078e0206 */
[----:B------:R-:W2:Y:S01]  /*07c0*/  LDG.E R4, desc[UR36][R4.64] ;  /* 0x0000002404047981 */ /* 0x000ea2000c1e1900 */
[----:B------:R-:W-:Y:S01]  /*07d0*/  IMAD R11, R3, 0x4, R16 ;  /* 0x00000004030b7824 */ /* 0x000fe200078e0210 */
[----:B------:R-:W-:Y:S01]  /*07e0*/  IADD3 R9, PT, PT, R9, 0x1, RZ ;  /* 0x0000000109097810 */ /* 0x000fe20007ffe0ff */
[----:B------:R-:W-:-:S03]  /*07f0*/  VIADD R3, R3, 0x1 ;  /* 0x0000000103037836 */ /* 0x000fc60000000000 */
[----:B------:R-:W-:Y:S01]  /*0800*/  ISETP.NE.AND P0, PT, R9, R0, PT ;  /* 0x000000000900720c */ /* 0x000fe20003f05270 */
[----:B--2---:R2:W-:-:S12]  /*0810*/  STL [R11], R4 ;  /* 0x000000040b007387 */ /* 0x0045d80000100800 */
[----:B------:R-:W-:Y:S05]  /*0820*/  @P0 BRA `(.L_x_8) ;  /* 0xfffffffc00dc0947 */ /* 0x000fea000383ffff */
.L_x_6:
[----:B------:R-:W-:Y:S05]  /*0830*/  BSYNC.RECONVERGENT B0 ;  /* 0x0000000000007941 */ /* 0x000fea0003800200 */
.L_x_4:
[----:B------:R-:W3:Y:S01]  /*0840*/  LDC.64 R2, c[0x0][0x380] ;  /* 0x0000e000ff027b82 */ /* 0x000ee20000000a00 */
[----:B01----:R-:W-:Y:S01]  /*0850*/  MOV R8, 0x0 ;  /* 0x0000000000087802 */ /* 0x003fe20000000f00 */
[----:B------:R-:W2:Y:S01]  /*0860*/  LDCU.64 UR4, c[0x4][0x20] ;  /* 0x01000400ff0477ac */ /* 0x000ea20008000a00 */
[----:B---3--:R-:W3:Y:S05]  /*0870*/  LDG.E R0, desc[UR36][R2.64+0x4] ;  /* 0x0000042402007981 */ /* 0x008eea000c1e1900 */
[----:B------:R-:W0:Y:S01]  /*0880*/  LDC.64 R8, c[0x4][R8] ;  /* 0x0100000008087b82 */ /* 0x000e220000000a00 */
[----:B--2---:R-:W-:Y:S02]  /*0890*/  IMAD.U32 R4, RZ, RZ, UR4 ;  /* 0x00000004ff047e24 */ /* 0x004fe4000f8e00ff */
[----:B------:R-:W-:-:S02]  /*08a0*/  IMAD.U32 R5, RZ, RZ, UR5 ;  /* 0x00000005ff057e24 */ /* 0x000fc4000f8e00ff */
[----:B------:R-:W-:Y:S02]  /*08b0*/  IMAD.U32 R6, RZ, RZ, UR40 ;  /* 0x00000028ff067e24 */ /* 0x000fe4000f8e00ff */
[----:B------:R-:W-:Y:S01]  /*08c0*/  IMAD.U32 R7, RZ, RZ, UR41 ;  /* 0x00000029ff077e24 */ /* 0x000fe2000f8e00ff */
[----:B0--3--:R1:W-:Y:S06]  /*08d0*/  STL [R1+0xa0], R0 ;  /* 0x0000a00001007387 */ /* 0x0093ec0000100800 */
[----:B------:R-:W-:-:S07]  /*08e0*/  LEPC R20, `(.L_x_9) ;  /* 0x000000001014794e */ /* 0x000fce0000000000 */
[----:B-1----:R-:W-:Y:S05]  /*08f0*/  CALL.ABS.NOINC R8 ;  /* 0x0000000008007343 */ /* 0x002fea0003c00000 */
.L_x_9:
[----:B------:R-:W0:Y:S01]  /*0900*/  LDC R0, c[0x0][0x388] ;  /* 0x0000e200ff007b82 */ /* 0x000e220000000800 */
[----:B------:R-:W-:Y:S01]  /*0910*/  IADD3 R2, PT, PT, R18, -0x1, RZ ;  /* 0xffffffff12027810 */ /* 0x000fe20007ffe0ff */
[----:B------:R-:W-:Y:S01]  /*0920*/  BSSY.RECONVERGENT B0, `(.L_x_10) ;  /* 0x00000db000007945 */ /* 0x000fe20003800200 */
[----:B------:R-:W-:Y:S01]  /*0930*/  CS2R R20, SRZ ;  /* 0x0000000000147805 */ /* 0x000fe2000001ff00 */
[----:B------:R-:W-:Y:S01]  /*0940*/  IMAD.MOV.U32 R15, RZ, RZ, R17 ;  /* 0x000000ffff0f7224 */ /* 0x000fe200078e0011 */
[----:B------:R-:W-:Y:S02]  /*0950*/  ISETP.GE.U32.AND P0, PT, R2, 0x7, PT ;  /* 0x000000070200780c */ /* 0x000fe40003f06070 */
[C---:B0-----:R-:W-:Y:S02]  /*0960*/  LOP3.LUT R3, R0.reuse, 0x7, RZ, 0xc0, !PT ;  /* 0x0000000700037812 */ /* 0x041fe400078ec0ff */
[C---:B------:R-:W-:Y:S02]  /*0970*/  LOP3.LUT R2, R0.reuse, 0x7ffffff0, RZ, 0xc0, !PT ;  /* 0x7ffffff000027812 */ /* 0x040fe400078ec0ff */
[----:B------:R-:W-:Y:S01]  /*0980*/  LOP3.LUT R0, R0, 0x3, RZ, 0xc0, !PT ;  /* 0x0000000300007812 */ /* 0x000fe200078ec0ff */
[----:B------:R-:W-:-:S05]  /*0990*/  VIADD R4, R3, 0xffffffff ;  /* 0xffffffff03047836 */ /* 0x000fca0000000000 */
[----:B------:R-:W-:-:S13]  /*09a0*/  ISETP.GE.U32.AND P1, PT, R4, 0x3, PT ;  /* 0x000000030400780c */ /* 0x000fda0003f26070 */
.L_x_21:
[----:B------:R-:W0:Y:S01]  /*09b0*/  LDCU UR4, c[0x0][0x388] ;  /* 0x00007100ff0477ac */ /* 0x000e220008000800 */
[----:B------:R-:W-:Y:S01]  /*09c0*/  IMAD R14, R21, 0x258, RZ ;  /* 0x00000258150e7824 */ /* 0x000fe200078e02ff */
[----:B------:R-:W-:Y:S01]  /*09d0*/  BSSY.RECONVERGENT B1, `(.L_x_11) ;  /* 0x00000c9000017945 */ /* 0x000fe20003800200 */
[----:B------:R-:W-:Y:S02]  /*09e0*/  IMAD.MOV.U32 R13, RZ, RZ, 0x3e7 ;  /* 0x000003e7ff0d7424 */ /* 0x000fe400078e00ff */
[----:B0-----:R-:W-:-:S04]  /*09f0*/  VIADD R12, R14, -UR4 ;  /* 0x800000040e0c7c36 */ /* 0x001fc80008000000 */
[----:B------:R-:W-:-:S05]  /*0a00*/  VIADD R5, R12, 0x258 ;  /* 0x000002580c057836 */ /* 0x000fca0000000000 */
[----:B------:R-:W-:-:S13]  /*0a10*/  ISETP.GE.AND P2, PT, R14, R5, PT ;  /* 0x000000050e00720c */ /* 0x000fda0003f46270 */
[----:B------:R-:W-:Y:S05]  /*0a20*/  @P2 BRA `(.L_x_12) ;  /* 0x0000000c000c2947 */ /* 0x000fea0003800000 */
[----:B------:R-:W-:-:S07]  /*0a30*/  HFMA2 R13, -RZ, RZ, 0, 5.9545040130615234375e-05 ;  /* 0x000003e7ff0d7431 */ /* 0x000fce00000001ff */
.L_x_19:
[----:B------:R-:W-:Y:S02]  /*0a40*/  ISETP.GE.U32.AND P2, PT, R19, 0xf, PT ;  /* 0x0000000f1300780c */ /* 0x000fe40003f46070 */
[----:B------:R-:W-:-:S11]  /*0a50*/  CS2R R22, SRZ ;  /* 0x0000000000167805 */ /* 0x000fd6000001ff00 */
[----:B------:R-:W-:Y:S05]  /*0a60*/  @!P2 BRA `(.L_x_13) ;  /* 0x00000004003ca947 */ /* 0x000fea0003800000 */
[----:B------:R-:W-:Y:S01]  /*0a70*/  BSSY.RECONVERGENT B2, `(.L_x_14) ;  /* 0x000004d000027945 */ /* 0x000fe20003800200 */
[----:B------:R-:W-:-:S07]  /*0a80*/  CS2R R22, SRZ ;  /* 0x0000000000167805 */ /* 0x000fce000001ff00 */
.L_x_15:
[----:B------:R-:W0:Y:S01]  /*0a90*/  LDC.64 R26, c[0x0][0x380] ;  /* 0x0000e000ff1a7b82 */ /* 0x000e220000000a00 */
[C---:B------:R-:W-:Y:S02]  /*0aa0*/  IMAD.IADD R5, R23.reuse, 0x1, R14 ;  /* 0x0000000117057824 */ /* 0x040fe400078e020e */
[----:B------:R-:W-:-:S05]  /*0ab0*/  IMAD R24, R23, 0x4, R16 ;  /* 0x0000000417187824 */ /* 0x000fca00078e0210 */
[----:B------:R-:W2:Y:S01]  /*0ac0*/  LDL.128 R8, [R24] ;  /* 0x0000000018087983 */ /* 0x000ea20000100c00 */
[----:B0-----:R-:W-:-:S05]  /*0ad0*/  IMAD.WIDE.U32 R26, R5, 0x4, R26 ;  /* 0x00000004051a7825 */ /* 0x001fca00078e001a */
[----:B------:R-:W2:Y:S04]  /*0ae0*/  LDG.E R5, desc[UR36][R26.64] ;  /* 0x000000241a057981 */ /* 0x000ea8000c1e1900 */
[----:B------:R-:W3:Y:S04]  /*0af0*/  LDG.E R4, desc[UR36][R26.64+0x4] ;  /* 0x000004241a047981 */ /* 0x000ee8000c1e1900 */
[----:B------:R-:W4:Y:S04]  /*0b00*/  LDG.E R7, desc[UR36][R26.64+0x8] ;  /* 0x000008241a077981 */ /* 0x000f28000c1e1900 */
[----:B------:R-:W5:Y:S04]  /*0b10*/  LDG.E R28, desc[UR36][R26.64+0xc] ;  /* 0x00000c241a1c7981 */ /* 0x000f68000c1e1900 */
[----:B------:R-:W5:Y:S01]  /*0b20*/  LDG.E R25, desc[UR36][R26.64+0x10] ;  /* 0x000010241a197981 */ /* 0x000f62000c1e1900 */
[----:B--2---:R-:W-:-:S02]  /*0b30*/  ISETP.NE.AND P3, PT, R8, R5, PT ;  /* 0x000000050800720c */ /* 0x004fc40003f65270 */
[----:B---3--:R-:W-:Y:S02]  /*0b40*/  ISETP.NE.AND P5, PT, R9, R4, PT ;  /* 0x000000040900720c */ /* 0x008fe40003fa5270 */
[----:B------:R-:W2:Y:S01]  /*0b50*/  LDG.E R9, desc[UR36][R26.64+0x18] ;  /* 0x000018241a097981 */ /* 0x000ea2000c1e1900 */
[----:B----4-:R-:W-:-:S03]  /*0b60*/  ISETP.NE.AND P2, PT, R10, R7, PT ;  /* 0x000000070a00720c */ /* 0x010fc60003f45270 */
[----:B------:R-:W3:Y:S01]  /*0b70*/  LDL.128 R4, [R24+0x10] ;  /* 0x0000100018047983 */ /* 0x000ee20000100c00 */
[----:B-----5:R-:W-:-:S03]  /*0b80*/  ISETP.NE.AND P4, PT, R11, R28, PT ;  /* 0x0000001c0b00720c */ /* 0x020fc60003f85270 */
[----:B------:R-:W4:Y:S04]  /*0b90*/  LDG.E R10, desc[UR36][R26.64+0x14] ;  /* 0x000014241a0a7981 */ /* 0x000f28000c1e1900 */
[----:B------:R-:W5:Y:S01]  /*0ba0*/  LDG.E R28, desc[UR36][R26.64+0x1c] ;  /* 0x00001c241a1c7981 */ /* 0x000f62000c1e1900 */
[----:B---3--:R-:W-:Y:S01]  /*0bb0*/  ISETP.NE.AND P6, PT, R4, R25, PT ;  /* 0x000000190400720c */ /* 0x008fe20003fc5270 */
[----:B------:R-:W-:Y:S02]  /*0bc0*/  VIADD R4, R22, 0x1 ;  /* 0x0000000116047836 */ /* 0x000fe40000000000 */
[----:B------:R-:W-:Y:S02]  /*0bd0*/  @!P3 IMAD.MOV R4, RZ, RZ, R22 ;  /* 0x000000ffff04b224 */ /* 0x000fe400078e0216 */
[----:B------:R-:W3:Y:S02]  /*0be0*/  LDG.E R22, desc[UR36][R26.64+0x2c] ;  /* 0x00002c241a167981 */ /* 0x000ee4000c1e1900 */
[C---:B------:R-:W-:Y:S01]  /*0bf0*/  VIADD R8, R4.reuse, 0x1 ;  /* 0x0000000104087836 */ /* 0x040fe20000000000 */
[----:B------:R-:W-:-:S02]  /*0c00*/  @!P5 IADD3 R8, PT, PT, R4, RZ, RZ ;  /* 0x000000ff0408d210 */ /* 0x000fc40007ffe0ff */
[----:B----4-:R-:W-:Y:S02]  /*0c10*/  ISETP.NE.AND P5, PT, R5, R10, PT ;  /* 0x0000000a0500720c */ /* 0x010fe40003fa5270 */
[----:B--2---:R-:W-:Y:S01]  /*0c20*/  ISETP.NE.AND P3, PT, R6, R9, PT ;  /* 0x000000090600720c */ /* 0x004fe20003f65270 */
[----:B------:R-:W-:Y:S01]  /*0c30*/  VIADD R4, R8, 0x1 ;  /* 0x0000000108047836 */ /* 0x000fe20000000000 */
[----:B------:R-:W2:Y:S01]  /*0c40*/  LDG.E R5, desc[UR36][R26.64+0x20] ;  /* 0x000020241a057981 */ /* 0x000ea2000c1e1900 */
[----:B------:R-:W-:Y:S01]  /*0c50*/  @!P2 IMAD.MOV R4, RZ, RZ, R8 ;  /* 0x000000ffff04a224 */ /* 0x000fe200078e0208 */
[----:B-----5:R-:W-:Y:S02]  /*0c60*/  ISETP.NE.AND P2, PT, R7, R28, PT ;  /* 0x0000001c0700720c */ /* 0x020fe40003f45270 */
[----:B------:R-:W2:Y:S04]  /*0c70*/  LDL.128 R8, [R24+0x20] ;  /* 0x0000200018087983 */ /* 0x000ea80000100c00 */
[----:B------:R-:W4:Y:S04]  /*0c80*/  LDG.E R28, desc[UR36][R26.64+0x24] ;  /* 0x000024241a1c7981 */ /* 0x000f28000c1e1900 */
[----:B------:R-:W5:Y:S01]  /*0c90*/  LDG.E R7, desc[UR36][R26.64+0x28] ;  /* 0x000028241a077981 */ /* 0x000f62000c1e1900 */
[----:B------:R-:W-:-:S02]  /*0ca0*/  VIADD R6, R4, 0x1 ;  /* 0x0000000104067836 */ /* 0x000fc40000000000 */
[----:B------:R-:W-:-:S04]  /*0cb0*/  @!P4 IMAD.MOV R6, RZ, RZ, R4 ;  /* 0x000000ffff06c224 */ /* 0x000fc800078e0204 */
[C---:B------:R-:W-:Y:S01]  /*0cc0*/  VIADD R4, R6.reuse, 0x1 ;  /* 0x0000000106047836 */ /* 0x040fe20000000000 */
[----:B------:R-:W-:-:S05]  /*0cd0*/  @!P6 IADD3 R4, PT, PT, R6, RZ, RZ ;  /* 0x000000ff0604e210 */ /* 0x000fca0007ffe0ff */
[----:B------:R-:W-:Y:S02]  /*0ce0*/  VIADD R25, R4, 0x1 ;  /* 0x0000000104197836 */ /* 0x000fe40000000000 */
[----:B------:R-:W-:Y:S01]  /*0cf0*/  @!P5 IMAD.MOV R25, RZ, RZ, R4 ;  /* 0x000000ffff19d224 */ /* 0x000fe200078e0204 */
[----:B--2---:R-:W-:Y:S02]  /*0d00*/  ISETP.NE.AND P4, PT, R8, R5, PT ;  /* 0x000000050800720c */ /* 0x004fe40003f85270 */
[----:B----4-:R-:W-:Y:S02]  /*0d10*/  ISETP.NE.AND P6, PT, R9, R28, PT ;  /* 0x0000001c0900720c */ /* 0x010fe40003fc5270 */
[----:B------:R-:W2:Y:S01]  /*0d20*/  LDG.E R9, desc[UR36][R26.64+0x30] ;  /* 0x000030241a097981 */ /* 0x000ea2000c1e1900 */
[----:B-----5:R-:W-:-:S03]  /*0d30*/  ISETP.NE.AND P5, PT, R10, R7, PT ;  /* 0x000000070a00720c */ /* 0x020fc60003fa5270 */
[----:B------:R0:W2:Y:S01]  /*0d40*/  LDL.128 R4, [R24+0x30] ;  /* 0x0000300018047983 */ /* 0x0000a20000100c00 */
[----:B------:R-:W-:-:S03]  /*0d50*/  VIADD R8, R25, 0x1 ;  /* 0x0000000119087836 */ /* 0x000fc60000000000 */
[----:B------:R-:W4:Y:S01]  /*0d60*/  LDG.E R10, desc[UR36][R26.64+0x34] ;  /* 0x000034241a0a7981 */ /* 0x000f22000c1e1900 */
[----:B------:R-:W-:Y:S01]  /*0d70*/  @!P3 IMAD.MOV R8, RZ, RZ, R25 ;  /* 0x000000ffff08b224 */ /* 0x000fe200078e0219 */
[----:B---3--:R-:W-:Y:S02]  /*0d80*/  ISETP.NE.AND P3, PT, R11, R22, PT ;  /* 0x000000160b00720c */ /* 0x008fe40003f65270 */
[----:B------:R-:W3:Y:S04]  /*0d90*/  LDG.E R11, desc[UR36][R26.64+0x38] ;  /* 0x000038241a0b7981 */ /* 0x000ee8000c1e1900 */
[----:B------:R-:W5:Y:S01]  /*0da0*/  LDG.E R22, desc[UR36][R26.64+0x3c] ;  /* 0x00003c241a167981 */ /* 0x000f62000c1e1900 */
[C---:B------:R-:W-:Y:S01]  /*0db0*/  VIADD R25, R8.reuse, 0x1 ;  /* 0x0000000108197836 */ /* 0x040fe20000000000 */
[----:B------:R-:W-:-:S05]  /*0dc0*/  @!P2 IADD3 R25, PT, PT, R8, RZ, RZ ;  /* 0x000000ff0819a210 */ /* 0x000fca0007ffe0ff */
[----:B------:R-:W-:Y:S02]  /*0dd0*/  VIADD R8, R25, 0x1 ;  /* 0x0000000119087836 */ /* 0x000fe40000000000 */
[----:B------:R-:W-:-:S04]  /*0de0*/  @!P4 IMAD.MOV R8, RZ, RZ, R25 ;  /* 0x000000ffff08c224 */ /* 0x000fc800078e0219 */
[----:B0-----:R-:W-:Y:S02]  /*0df0*/  VIADD R24, R8, 0x1 ;  /* 0x0000000108187836 */ /* 0x001fe40000000000 */
[----:B------:R-:W-:-:S04]  /*0e00*/  @!P6 IMAD.MOV R24, RZ, RZ, R8 ;  /* 0x000000ffff18e224 */ /* 0x000fc800078e0208 */
[C---:B------:R-:W-:Y:S01]  /*0e10*/  VIADD R8, R24.reuse, 0x1 ;  /* 0x0000000118087836 */ /* 0x040fe20000000000 */
[----:B------:R-:W-:Y:S01]  /*0e20*/  @!P5 IADD3 R8, PT, PT, R24, RZ, RZ ;  /* 0x000000ff1808d210 */ /* 0x000fe20007ffe0ff */
[----:B------:R-:W-:Y:S01]  /*0e30*/  VIADD R23, R23, 0x10 ;  /* 0x0000001017177836 */ /* 0x000fe20000000000 */
[----:B--2---:R-:W-:-:S03]  /*0e40*/  ISETP.NE.AND P2, PT, R4, R9, PT ;  /* 0x000000090400720c */ /* 0x004fc60003f45270 */
[----:B------:R-:W-:Y:S02]  /*0e50*/  VIADD R4, R8, 0x1 ;  /* 0x0000000108047836 */ /* 0x000fe40000000000 */
[----:B------:R-:W-:Y:S01]  /*0e60*/  @!P3 IMAD.MOV R4, RZ, RZ, R8 ;  /* 0x000000ffff04b224 */ /* 0x000fe200078e0208 */
[----:B----4-:R-:W-:-:S03]  /*0e70*/  ISETP.NE.AND P3, PT, R5, R10, PT ;  /* 0x0000000a0500720c */ /* 0x010fc60003f65270 */
[----:B------:R-:W-:-:S04]  /*0e80*/  VIADD R5, R4, 0x1 ;  /* 0x0000000104057836 */ /* 0x000fc80000000000 */
[----:B------:R-:W-:Y:S01]  /*0e90*/  @!P2 IMAD.MOV R5, RZ, RZ, R4 ;  /* 0x000000ffff05a224 */ /* 0x000fe200078e0204 */
[----:B---3--:R-:W-:-:S03]  /*0ea0*/  ISETP.NE.AND P2, PT, R6, R11, PT ;  /* 0x0000000b0600720c */ /* 0x008fc60003f45270 */
[C---:B------:R-:W-:Y:S02]  /*0eb0*/  VIADD R4, R5.reuse, 0x1 ;  /* 0x0000000105047836 */ /* 0x040fe40000000000 */
[----:B------:R-:W-:-:S05]  /*0ec0*/  @!P3 IADD3 R4, PT, PT, R5, RZ, RZ ;  /* 0x000000ff0504b210 */ /* 0x000fca0007ffe0ff */
[----:B------:R-:W-:Y:S01]  /*0ed0*/  VIADD R5, R4, 0x1 ;  /* 0x0000000104057836 */ /* 0x000fe20000000000 */
[----:B-----5:R-:W-:Y:S02]  /*0ee0*/  ISETP.NE.AND P3, PT, R7, R22, PT ;  /* 0x000000160700720c */ /* 0x020fe40003f65270 */
[----:B------:R-:W-:Y:S01]  /*0ef0*/  @!P2 IMAD.MOV R5, RZ, RZ, R4 ;  /* 0x000000ffff05a224 */ /* 0x000fe200078e0204 */
[----:B------:R-:W-:-:S03]  /*0f00*/  ISETP.NE.AND P2, PT, R23, R2, PT ;  /* 0x000000021700720c */ /* 0x000fc60003f45270 */
[----:B------:R-:W-:-:S07]  /*0f10*/  VIADD R22, R5, 0x1 ;  /* 0x0000000105167836 */ /* 0x000fce0000000000 */
[----:B------:R-:W-:-:S03]  /*0f20*/  @!P3 IMAD.MOV R22, RZ, RZ, R5 ;  /* 0x000000ffff16b224 */ /* 0x000fc600078e0205 */
[----:B------:R-:W-:Y:S05]  /*0f30*/  @P2 BRA `(.L_x_15) ;  /* 0xfffffff800d42947 */ /* 0x000fea000383ffff */
[----:B------:R-:W-:Y:S05]  /*0f40*/  BSYNC.RECONVERGENT B2 ;  /* 0x0000000000027941 */ /* 0x000fea0003800200 */
.L_x_14:
[----:B------:R-:W-:-:S07]  /*0f50*/  MOV R23, R2 ;  /* 0x0000000200177202 */ /* 0x000fce0000000f00 */
.L_x_13:
[----:B------:R-:W-:-:S13]  /*0f60*/  ISETP.NE.AND P2, PT, R18, RZ, PT ;  /* 0x000000ff1200720c */ /* 0x000fda0003f45270 */
[----:B------:R-:W-:Y:S05]  /*0f70*/  @!P2 BRA `(.L_x_16) ;  /* 0x0000000400a8a947 */ /* 0x000fea0003800000 */
[----:B------:R-:W-:Y:S01]  /*0f80*/  ISETP.NE.AND P2, PT, R3, RZ, PT ;  /* 0x000000ff0300720c */ /* 0x000fe20003f45270 */
[----:B------:R-:W-:-:S12]  /*0f90*/  @!P0 BRA `(.L_x_17) ;  /* 0x0000000000b08947 */ /* 0x000fd80003800000 */
[----:B------:R-:W0:Y:S01]  /*0fa0*/  LDCU.64 UR4, c[0x0][0x380] ;  /* 0x00007000ff0477ac */ /* 0x000e220008000a00 */
[----:B------:R-:W1:Y:S01]  /*0fb0*/  LDC.64 R4, c[0x0][0x380] ;  /* 0x0000e000ff047b82 */ /* 0x000e620000000a00 */
[C---:B------:R-:W-:Y:S01]  /*0fc0*/  IADD3 R6, P3, PT, R23.reuse, R14, RZ ;  /* 0x0000000e17067210 */ /* 0x040fe20007f7e0ff */
[C---:B------:R-:W-:Y:S02]  /*0fd0*/  IMAD.IADD R27, R23.reuse, 0x1, R14 ;  /* 0x00000001171b7824 */ /* 0x040fe400078e020e */
[----:B------:R-:W-:Y:S02]  /*0fe0*/  IMAD R29, R23, 0x4, R16 ;  /* 0x00000004171d7824 */ /* 0x000fe400078e0210 */
[----:B------:R-:W-:Y:S01]  /*0ff0*/  IMAD.X R7, RZ, RZ, RZ, P3 ;  /* 0x000000ffff077224 */ /* 0x000fe200018e06ff */
[----:B0-----:R-:W-:-:S04]  /*1000*/  LEA R24, P3, R6, UR4, 0x2 ;  /* 0x0000000406187c11 */ /* 0x001fc8000f8610ff */
[----:B------:R-:W-:Y:S01]  /*1010*/  LEA.HI.X R25, R6, UR5, R7, 0x2, P3 ;  /* 0x0000000506197c11 */ /* 0x000fe200098f1407 */
[----:B-1----:R-:W-:Y:S02]  /*1020*/  IMAD.WIDE.U32 R26, R27, 0x4, R4 ;  /* 0x000000041b1a7825 */ /* 0x002fe400078e0004 */
[----:B------:R-:W2:Y:S04]  /*1030*/  LDL.128 R4, [R29] ;  /* 0x000000001d047983 */ /* 0x000ea80000100c00 */
[----:B------:R-:W2:Y:S04]  /*1040*/  LDG.E R8, desc[UR36][R24.64+0x4] ;  /* 0x0000042418087981 */ /* 0x000ea8000c1e1900 */
[----:B------:R-:W3:Y:S04]  /*1050*/  LDG.E R9, desc[UR36][R24.64+0x8] ;  /* 0x0000082418097981 */ /* 0x000ee8000c1e1900 */
[----:B------:R-:W4:Y:S04]  /*1060*/  LDG.E R27, desc[UR36][R26.64] ;  /* 0x000000241a1b7981 */ /* 0x000f28000c1e1900 */
[----:B------:R-:W5:Y:S01]  /*1070*/  LDG.E R28, desc[UR36][R24.64+0xc] ;  /* 0x00000c24181c7981 */ /* 0x000f62000c1e1900 */
[----:B--2---:R-:W-:-:S03]  /*1080*/  ISETP.NE.AND P5, PT, R5, R8, PT ;  /* 0x000000080500720c */ /* 0x004fc60003fa5270 */
[----:B------:R-:W2:Y:S01]  /*1090*/  LDG.E R5, desc[UR36][R24.64+0x10] ;  /* 0x0000102418057981 */ /* 0x000ea2000c1e1900 */
[----:B---3--:R-:W-:-:S03]  /*10a0*/  ISETP.NE.AND P6, PT, R6, R9, PT ;  /* 0x000000090600720c */ /* 0x008fc60003fc5270 */
[----:B------:R-:W2:Y:S01]  /*10b0*/  LDL.128 R8, [R29+0x10] ;  /* 0x000010001d087983 */ /* 0x000ea20000100c00 */
[----:B----4-:R-:W-:-:S03]  /*10c0*/  ISETP.NE.AND P4, PT, R4, R27, PT ;  /* 0x0000001b0400720c */ /* 0x010fc60003f85270 */
[----:B------:R-:W3:Y:S01]  /*10d0*/  LDG.E R4, desc[UR36][R24.64+0x14] ;  /* 0x0000142418047981 */ /* 0x000ee2000c1e1900 */
[----:B-----5:R-:W-:-:S03]  /*10e0*/  ISETP.NE.AND P3, PT, R7, R28, PT ;  /* 0x0000001c0700720c */ /* 0x020fc60003f65270 */
[----:B------:R-:W4:Y:S04]  /*10f0*/  LDG.E R7, desc[UR36][R24.64+0x18] ;  /* 0x0000182418077981 */ /* 0x000f28000c1e1900 */
[----:B------:R-:W5:Y:S01]  /*1100*/  LDG.E R6, desc[UR36][R24.64+0x1c] ;  /* 0x00001c2418067981 */ /* 0x000f62000c1e1900 */
[----:B------:R-:W-:Y:S02]  /*1110*/  VIADD R26, R22, 0x1 ;  /* 0x00000001161a7836 */ /* 0x000fe40000000000 */
[----:B------:R-:W-:-:S05]  /*1120*/  @!P4 IMAD.MOV R26, RZ, RZ, R22 ;  /* 0x000000ffff1ac224 */ /* 0x000fca00078e0216 */
[----:B------:R-:W-:Y:S01]  /*1130*/  IADD3 R22, PT, PT, R26, 0x1, RZ ;  /* 0x000000011a167810 */ /* 0x000fe20007ffe0ff */
[----:B------:R-:W-:-:S04]  /*1140*/  @!P5 IMAD.MOV R22, RZ, RZ, R26 ;  /* 0x000000ffff16d224 */ /* 0x000fc800078e021a */
[----:B------:R-:W-:Y:S02]  /*1150*/  VIADD R26, R22, 0x1 ;  /* 0x00000001161a7836 */ /* 0x000fe40000000000 */
[----:B------:R-:W-:Y:S02]  /*1160*/  @!P6 IMAD.MOV R26, RZ, RZ, R22 ;  /* 0x000000ffff1ae224 */ /* 0x000fe400078e0216 */
[----:B------:R-:W-:Y:S01]  /*1170*/  VIADD R23, R23, 0x8 ;  /* 0x0000000817177836 */ /* 0x000fe20000000000 */
[----:B--2---:R-:W-:Y:S01]  /*1180*/  ISETP.NE.AND P4, PT, R8, R5, PT ;  /* 0x000000050800720c */ /* 0x004fe20003f85270 */
[----:B------:R-:W-:Y:S02]  /*1190*/  VIADD R5, R26, 0x1 ;  /* 0x000000011a057836 */ /* 0x000fe40000000000 */
[----:B------:R-:W-:Y:S01]  /*11a0*/  @!P3 IMAD.MOV R5, RZ, RZ, R26 ;  /* 0x000000ffff05b224 */ /* 0x000fe200078e021a */
[----:B---3--:R-:W-:-:S04]  /*11b0*/  ISETP.NE.AND P3, PT, R9, R4, PT ;  /* 0x000000040900720c */ /* 0x008fc80003f65270 */
[----:B------:R-:W-:-:S05]  /*11c0*/  IADD3 R4, PT, PT, R5, 0x1, RZ ;  /* 0x0000000105047810 */ /* 0x000fca0007ffe0ff */
[----:B------:R-:W-:Y:S01]  /*11d0*/  @!P4 IMAD.MOV R4, RZ, RZ, R5 ;  /* 0x000000ffff04c224 */ /* 0x000fe200078e0205 */
[----:B----4-:R-:W-:-:S03]  /*11e0*/  ISETP.NE.AND P4, PT, R10, R7, PT ;  /* 0x000000070a00720c */ /* 0x010fc60003f85270 */
[----:B------:R-:W-:Y:S02]  /*11f0*/  VIADD R5, R4, 0x1 ;  /* 0x0000000104057836 */ /* 0x000fe40000000000 */
[----:B------:R-:W-:Y:S01]  /*1200*/  @!P3 IMAD.MOV R5, RZ, RZ, R4 ;  /* 0x000000ffff05b224 */ /* 0x000fe200078e0204 */
[----:B-----5:R-:W-:-:S03]  /*1210*/  ISETP.NE.AND P3, PT, R11, R6, PT ;  /* 0x000000060b00720c */ /* 0x020fc60003f65270 */
[----:B------:R-:W-:-:S04]  /*1220*/  VIADD R4, R5, 0x1 ;  /* 0x0000000105047836 */ /* 0x000fc80000000000 */
[----:B------:R-:W-:-:S05]  /*1230*/  @!P4 IMAD.MOV R4, RZ, RZ, R5 ;  /* 0x000000ffff04c224 */ /* 0x000fca00078e0205 */
[----:B------:R-:W-:Y:S01]  /*1240*/  IADD3 R22, PT, PT, R4, 0x1, RZ ;  /* 0x0000000104167810 */ /* 0x000fe20007ffe0ff */
[----:B------:R-:W-:-:S07]  /*1250*/  @!P3 IMAD.MOV R22, RZ, RZ, R4 ;  /* 0x000000ffff16b224 */ /* 0x000fce00078e0204 */
.L_x_17:
[----:B------:R-:W-:Y:S05]  /*1260*/  @!P2 BRA `(.L_x_16) ;  /* 0x0000000000eca947 */ /* 0x000fea0003800000 */
[----:B------:R-:W-:Y:S01]  /*1270*/  ISETP.NE.AND P2, PT, R0, RZ, PT ;  /* 0x000000ff0000720c */ /* 0x000fe20003f45270 */
[----:B------:R-:W-:-:S12]  /*1280*/  @!P1 BRA `(.L_x_18) ;  /* 0x00000000006c9947 */ /* 0x000fd80003800000 */
[----:B------:R-:W0:Y:S01]  /*1290*/  LDC.64 R10, c[0x0][0x380] ;  /* 0x0000e000ff0a7b82 */ /* 0x000e220000000a00 */
[----:B------:R-:W1:Y:S01]  /*12a0*/  LDCU.64 UR4, c[0x0][0x380] ;  /* 0x00007000ff0477ac */ /* 0x000e620008000a00 */
[C---:B------:R-:W-:Y:S01]  /*12b0*/  IMAD.IADD R5, R23.reuse, 0x1, R14 ;  /* 0x0000000117057824 */ /* 0x040fe200078e020e */
[C---:B------:R-:W-:Y:S01]  /*12c0*/  IADD3 R9, P3, PT, R23.reuse, R14, RZ ;  /* 0x0000000e17097210 */ /* 0x040fe20007f7e0ff */
[----:B------:R-:W-:-:S04]  /*12d0*/  IMAD R6, R23, 0x4, R16 ;  /* 0x0000000417067824 */ /* 0x000fc800078e0210 */
[----:B------:R-:W-:Y:S01]  /*12e0*/  IMAD.X R24, RZ, RZ, RZ, P3 ;  /* 0x000000ffff187224 */ /* 0x000fe200018e06ff */
[----:B-1----:R-:W-:Y:S01]  /*12f0*/  LEA R8, P3, R9, UR4, 0x2 ;  /* 0x0000000409087c11 */ /* 0x002fe2000f8610ff */
[----:B0-----:R-:W-:-:S03]  /*1300*/  IMAD.WIDE.U32 R10, R5, 0x4, R10 ;  /* 0x00000004050a7825 */ /* 0x001fc600078e000a */
[----:B------:R-:W-:Y:S01]  /*1310*/  LEA.HI.X R9, R9, UR5, R24, 0x2, P3 ;  /* 0x0000000509097c11 */ /* 0x000fe200098f1418 */
[----:B------:R-:W2:Y:S04]  /*1320*/  LDL.128 R4, [R6] ;  /* 0x0000000006047983 */ /* 0x000ea80000100c00 */
[----:B------:R-:W2:Y:S04]  /*1330*/  LDG.E R11, desc[UR36][R10.64] ;  /* 0x000000240a0b7981 */ /* 0x000ea8000c1e1900 */
[----:B------:R-:W3:Y:S04]  /*1340*/  LDG.E R24, desc[UR36][R8.64+0x4] ;  /* 0x0000042408187981 */ /* 0x000ee8000c1e1900 */
[----:B------:R-:W4:Y:S04]  /*1350*/  LDG.E R25, desc[UR36][R8.64+0x8] ;  /* 0x0000082408197981 */ /* 0x000f28000c1e1900 */
[----:B------:R-:W5:Y:S01]  /*1360*/  LDG.E R26, desc[UR36][R8.64+0xc] ;  /* 0x00000c24081a7981 */ /* 0x000f62000c1e1900 */
[----:B------:R-:W-:Y:S01]  /*1370*/  VIADD R23, R23, 0x4 ;  /* 0x0000000417177836 */ /* 0x000fe20000000000 */
[----:B--2---:R-:W-:-:S02]  /*1380*/  ISETP.NE.AND P3, PT, R4, R11, PT ;  /* 0x0000000b0400720c */ /* 0x004fc40003f65270 */
[----:B---3--:R-:W-:Y:S02]  /*1390*/  ISETP.NE.AND P4, PT, R5, R24, PT ;  /* 0x000000180500720c */ /* 0x008fe40003f85270 */
[----:B------:R-:W-:-:S09]  /*13a0*/  IADD3 R4, PT, PT, R22, 0x1, RZ ;  /* 0x0000000116047810 */ /* 0x000fd20007ffe0ff */
        /* <DEDUP_REMOVED lines=9> */
.L_x_18:
[----:B------:R-:W-:Y:S05]  /*1440*/  @!P2 BRA `(.L_x_16) ;  /* 0x000000000074a947 */ /* 0x000fea0003800000 */
[----:B------:R-:W0:Y:S01]  /*1450*/  LDC.64 R6, c[0x0][0x380] ;  /* 0x0000e000ff067b82 */ /* 0x000e220000000a00 */
[C---:B------:R-:W-:Y:S02]  /*1460*/  IMAD.IADD R5, R23.reuse, 0x1, R14 ;  /* 0x0000000117057824 */ /* 0x040fe400078e020e */
[----:B------:R-:W-:Y:S02]  /*1470*/  IMAD R8, R23, 0x4, R16 ;  /* 0x0000000417087824 */ /* 0x000fe400078e0210 */
[----:B0-----:R-:W-:-:S03]  /*1480*/  IMAD.WIDE.U32 R6, R5, 0x4, R6 ;  /* 0x0000000405067825 */ /* 0x001fc600078e0006 */
[----:B------:R-:W2:Y:S04]  /*1490*/  LDL.64 R4, [R8] ;  /* 0x0000000008047983 */ /* 0x000ea80000100a00 */
[----:B------:R-:W2:Y:S01]  /*14a0*/  LDG.E R7, desc[UR36][R6.64] ;  /* 0x0000002406077981 */ /* 0x000ea2000c1e1900 */
[----:B------:R-:W-:Y:S02]  /*14b0*/  ISETP.NE.AND P3, PT, R0, 0x1, PT ;  /* 0x000000010000780c */ /* 0x000fe40003f65270 */
[----:B--2---:R-:W-:Y:S01]  /*14c0*/  ISETP.NE.AND P2, PT, R4, R7, PT ;  /* 0x000000070400720c */ /* 0x004fe20003f45270 */
[----:B------:R-:W-:-:S12]  /*14d0*/  VIADD R4, R22, 0x1 ;  /* 0x0000000116047836 */ /* 0x000fd80000000000 */
[----:B------:R-:W-:-:S05]  /*14e0*/  @!P2 IADD3 R4, PT, PT, R22, RZ, RZ ;  /* 0x000000ff1604a210 */ /* 0x000fca0007ffe0ff */
[----:B------:R-:W-:Y:S01]  /*14f0*/  IMAD.MOV.U32 R22, RZ, RZ, R4 ;  /* 0x000000ffff167224 */ /* 0x000fe200078e0004 */
[----:B------:R-:W-:Y:S06]  /*1500*/  @!P3 BRA `(.L_x_16) ;  /* 0x000000000044b947 */ /* 0x000fec0003800000 */
[----:B------:R-:W0:Y:S01]  /*1510*/  LDCU.64 UR4, c[0x0][0x380] ;  /* 0x00007000ff0477ac */ /* 0x000e220008000a00 */
[----:B------:R-:W-:Y:S01]  /*1520*/  IADD3 R4, P2, PT, R23, R14, RZ ;  /* 0x0000000e17047210 */ /* 0x000fe20007f5e0ff */
[----:B------:R-:W2:Y:S01]  /*1530*/  LDL R8, [R8+0x8] ;  /* 0x0000080008087983 */ /* 0x000ea20000100800 */
[----:B------:R-:W-:-:S03]  /*1540*/  ISETP.NE.AND P3, PT, R0, 0x2, PT ;  /* 0x000000020000780c */ /* 0x000fc60003f65270 */
[----:B------:R-:W-:Y:S01]  /*1550*/  IMAD.X R7, RZ, RZ, RZ, P2 ;  /* 0x000000ffff077224 */ /* 0x000fe200010e06ff */
[----:B0-----:R-:W-:-:S04]  /*1560*/  LEA R6, P2, R4, UR4, 0x2 ;  /* 0x0000000404067c11 */ /* 0x001fc8000f8410ff */
[----:B------:R-:W-:-:S05]  /*1570*/  LEA.HI.X R7, R4, UR5, R7, 0x2, P2 ;  /* 0x0000000504077c11 */ /* 0x000fca00090f1407 */
[----:B------:R-:W3:Y:S04]  /*1580*/  LDG.E R4, desc[UR36][R6.64+0x4] ;  /* 0x0000042406047981 */ /* 0x000ee8000c1e1900 */
[----:B------:R-:W2:Y:S01]  /*1590*/  @P3 LDG.E R9, desc[UR36][R6.64+0x8] ;  /* 0x0000082406093981 */ /* 0x000ea2000c1e1900 */
[----:B---3--:R-:W-:Y:S01]  /*15a0*/  ISETP.NE.AND P2, PT, R5, R4, PT ;  /* 0x000000040500720c */ /* 0x008fe20003f45270 */
[----:B------:R-:W-:Y:S01]  /*15b0*/  VIADD R4, R22, 0x1 ;  /* 0x0000000116047836 */ /* 0x000fe20000000000 */
[----:B--2---:R-:W-:-:S11]  /*15c0*/  ISETP.NE.OR P4, PT, R8, R9, !P3 ;  /* 0x000000090800720c */ /* 0x004fd60005f85670 */
[----:B------:R-:W-:-:S04]  /*15d0*/  @!P2 IMAD.MOV R4, RZ, RZ, R22 ;  /* 0x000000ffff04a224 */ /* 0x000fc800078e0216 */
[----:B------:R-:W-:-:S05]  /*15e0*/  IMAD.MOV.U32 R22, RZ, RZ, R4 ;  /* 0x000000ffff167224 */ /* 0x000fca00078e0004 */
[----:B------:R-:W-:Y:S01]  /*15f0*/  @P3 IADD3 R4, PT, PT, R22, 0x1, RZ ;  /* 0x0000000116043810 */ /* 0x000fe20007ffe0ff */
[----:B------:R-:W-:-:S04]  /*1600*/  @!P4 IMAD.MOV R4, RZ, RZ, R22 ;  /* 0x000000ffff04c224 */ /* 0x000fc800078e0216 */
[----:B------:R-:W-:-:S07]  /*1610*/  @P3 IMAD.MOV.U32 R22, RZ, RZ, R4 ;  /* 0x000000ffff163224 */ /* 0x000fce00078e0004 */
.L_x_16:
[----:B------:R-:W-:Y:S01]  /*1620*/  VIADD R14, R14, 0x1 ;  /* 0x000000010e0e7836 */ /* 0x000fe20000000000 */
[----:B------:R-:W-:-:S04]  /*1630*/  VIMNMX R13, PT, PT, R22, R13, PT ;  /* 0x0000000d160d7248 */ /* 0x000fc80003fe0100 */
[----:B------:R-:W-:-:S13]  /*1640*/  ISETP.NE.AND P2, PT, R14, R15, PT ;  /* 0x0000000f0e00720c */ /* 0x000fda0003f45270 */
[----:B------:R-:W-:Y:S05]  /*1650*/  @P2 BRA `(.L_x_19) ;  /* 0xfffffff000f82947 */ /* 0x000fea000383ffff */
.L_x_12:
[----:B------:R-:W-:Y:S05]  /*1660*/  BSYNC.RECONVERGENT B1 ;  /* 0x0000000000017941 */ /* 0x000fea0003800200 */
.L_x_11:
[----:B------:R-:W-:Y:S02]  /*1670*/  VIADD R21, R21, 0x1 ;  /* 0x0000000115157836 */ /* 0x000fe40000000000 */
[----:B------:R-:W-:-:S03]  /*1680*/  IMAD.IADD R20, R20, 0x1, R13 ;  /* 0x0000000114147824 */ /* 0x000fc600078e020d */
[----:B------:R-:W-:-:S13]  /*1690*/  ISETP.NE.AND P2, PT, R21, 0x14, PT ;  /* 0x000000141500780c */ /* 0x000fda0003f45270 */
[----:B------:R-:W-:Y:S05]  /*16a0*/  @!P2 BRA `(.L_x_20) ;  /* 0x000000000008a947 */ /* 0x000fea0003800000 */
[----:B------:R-:W-:Y:S01]  /*16b0*/  IADD3 R15, PT, PT, R12, 0x4b0, RZ ;  /* 0x000004b00c0f7810 */ /* 0x000fe20007ffe0ff */
[----:B------:R-:W-:Y:S06]  /*16c0*/  BRA `(.L_x_21) ;  /* 0xfffffff000b87947 */ /* 0x000fec000383ffff */
.L_x_20:
[----:B------:R-:W-:Y:S05]  /*16d0*/  BSYNC.RECONVERGENT B0 ;  /* 0x0000000000007941 */ /* 0x000fea0003800200 */
.L_x_10:
[----:B------:R-:W-:Y:S05]  /*16e0*/  BRA `(.L_x_22) ;  /* 0x0000000400747947 */ /* 0x000fea0003800000 */
.L_x_1:
[----:B------:R-:W0:Y:S01]  /*16f0*/  LDC.64 R2, c[0x0][0x380] ;  /* 0x0000e000ff027b82 */ /* 0x000e220000000a00 */
[----:B------:R-:W-:Y:S01]  /*1700*/  MOV R8, 0x0 ;  /* 0x0000000000087802 */ /* 0x000fe20000000f00 */
[----:B------:R-:W1:Y:S01]  /*1710*/  LDCU.64 UR4, c[0x4][0x20] ;  /* 0x01000400ff0477ac */ /* 0x000e620008000a00 */
[----:B0-----:R-:W2:Y:S05]  /*1720*/  LDG.E R0, desc[UR36][R2.64+0x4] ;  /* 0x0000042402007981 */ /* 0x001eaa000c1e1900 */
[----:B------:R-:W0:Y:S01]  /*1730*/  LDC.64 R8, c[0x4][R8] ;  /* 0x0100000008087b82 */ /* 0x000e220000000a00 */
[----:B-1----:R-:W-:Y:S02]  /*1740*/  IMAD.U32 R4, RZ, RZ, UR4 ;  /* 0x00000004ff047e24 */ /* 0x002fe4000f8e00ff */
[----:B------:R-:W-:-:S02]  /*1750*/  IMAD.U32 R5, RZ, RZ, UR5 ;  /* 0x00000005ff057e24 */ /* 0x000fc4000f8e00ff */
[----:B------:R-:W-:Y:S02]  /*1760*/  IMAD.U32 R6, RZ, RZ, UR40 ;  /* 0x00000028ff067e24 */ /* 0x000fe4000f8e00ff */
[----:B------:R-:W-:Y:S01]  /*1770*/  IMAD.U32 R7, RZ, RZ, UR41 ;  /* 0x00000029ff077e24 */ /* 0x000fe2000f8e00ff */
[----:B0-2---:R1:W-:Y:S06]  /*1780*/  STL [R1+0xa0], R0 ;  /* 0x0000a00001007387 */ /* 0x0053ec0000100800 */
[----:B------:R-:W-:-:S07]  /*1790*/  LEPC R20, `(.L_x_23) ;  /* 0x000000001014794e */ /* 0x000fce0000000000 */
[----:B-1----:R-:W-:Y:S05]  /*17a0*/  CALL.ABS.NOINC R8 ;  /* 0x0000000008007343 */ /* 0x002fea0003c00000 */
.L_x_23:
[----:B------:R-:W0:Y:S01]  /*17b0*/  LDC R0, c[0x0][0x388] ;  /* 0x0000e200ff007b82 */ /* 0x000e220000000800 */
[----:B------:R-:W-:Y:S01]  /*17c0*/  IMAD.MOV.U32 R3, RZ, RZ, 0x7ce ;  /* 0x000007ceff037424 */ /* 0x000fe200078e00ff */
[C---:B0-----:R-:W-:Y:S02]  /*17d0*/  IADD3 R17, PT, PT, -R0.reuse, 0x258, RZ ;  /* 0x0000025800117810 */ /* 0x041fe40007ffe1ff */
[----:B------:R-:W-:Y:S02]  /*17e0*/  IADD3 R2, PT, PT, -R0, 0x4b0, RZ ;  /* 0x000004b000027810 */ /* 0x000fe40007ffe1ff */
[----:B------:R-:W-:Y:S02]  /*17f0*/  ISETP.GT.AND P0, PT, R17, RZ, PT ;  /* 0x000000ff1100720c */ /* 0x000fe40003f04270 */
[----:B------:R-:W-:Y:S02]  /*1800*/  ISETP.GT.AND P1, PT, R2, 0x258, PT ;  /* 0x000002580200780c */ /* 0x000fe40003f24270 */
[----:B------:R-:W-:-:S02]  /*1810*/  IADD3 R2, PT, PT, -R0, 0x708, RZ ;  /* 0x0000070800027810 */ /* 0x000fc40007ffe1ff */
[----:B------:R-:W-:Y:S02]  /*1820*/  IADD3 R4, PT, PT, -R0, 0x960, RZ ;  /* 0x0000096000047810 */ /* 0x000fe40007ffe1ff */
[----:B------:R-:W-:Y:S02]  /*1830*/  ISETP.GT.AND P2, PT, R2, 0x4b0, PT ;  /* 0x000004b00200780c */ /* 0x000fe40003f44270 */
[----:B------:R-:W-:-:S03]  /*1840*/  SEL R2, RZ, 0x3e7, P0 ;  /* 0x000003e7ff027807 */ /* 0x000fc60000000000 */
[----:B------:R-:W-:Y:S02]  /*1850*/  @P0 IADD3 R3, PT, PT, RZ, 0x3e7, RZ ;  /* 0x000003e7ff030810 */ /* 0x000fe40007ffe0ff */
[----:B------:R-:W-:Y:S01]  /*1860*/  ISETP.GT.AND P0, PT, R4, 0x708, PT ;  /* 0x000007080400780c */ /* 0x000fe20003f04270 */
[----:B------:R-:W-:Y:S01]  /*1870*/  @P1 IMAD.MOV R3, RZ, RZ, R2 ;  /* 0x000000ffff031224 */ /* 0x000fe200078e0202 */
[----:B------:R-:W-:-:S03]  /*1880*/  IADD3 R4, PT, PT, -R0, 0xbb8, RZ ;  /* 0x00000bb800047810 */ /* 0x000fc60007ffe1ff */
[----:B------:R-:W-:Y:S01]  /*1890*/  VIADD R2, R3, 0x3e7 ;  /* 0x000003e703027836 */ /* 0x000fe20000000000 */
[----:B------:R-:W-:Y:S01]  /*18a0*/  ISETP.GT.AND P1, PT, R4, 0x960, PT ;  /* 0x000009600400780c */ /* 0x000fe20003f24270 */
[----:B------:R-:W-:Y:S01]  /*18b0*/  @P2 IMAD.MOV R2, RZ, RZ, R3 ;  /* 0x000000ffff022224 */ /* 0x000fe200078e0203 */
[----:B------:R-:W-:-:S03]  /*18c0*/  IADD3 R4, PT, PT, -R0, 0xe10, RZ ;  /* 0x00000e1000047810 */ /* 0x000fc60007ffe1ff */
[----:B------:R-:W-:Y:S02]  /*18d0*/  VIADD R3, R2, 0x3e7 ;  /* 0x000003e702037836 */ /* 0x000fe40000000000 */
[----:B------:R-:W-:Y:S01]  /*18e0*/  @P0 IMAD.MOV R3, RZ, RZ, R2 ;  /* 0x000000ffff030224 */ /* 0x000fe200078e0202 */
[----:B------:R-:W-:Y:S02]  /*18f0*/  ISETP.GT.AND P0, PT, R4, 0xbb8, PT ;  /* 0x00000bb80400780c */ /* 0x000fe40003f04270 */
[----:B------:R-:W-:Y:S02]  /*1900*/  IADD3 R4, PT, PT, -R0, 0x1068, RZ ;  /* 0x0000106800047810 */ /* 0x000fe40007ffe1ff */
[----:B------:R-:W-:Y:S01]  /*1910*/  IADD3 R2, PT, PT, R3, 0x3e7, RZ ;  /* 0x000003e703027810 */ /* 0x000fe20007ffe0ff */
[----:B------:R-:W-:Y:S01]  /*1920*/  @P1 IMAD.MOV R2, RZ, RZ, R3 ;  /* 0x000000ffff021224 */ /* 0x000fe200078e0203 */
[----:B------:R-:W-:Y:S02]  /*1930*/  ISETP.GT.AND P1, PT, R4, 0xe10, PT ;  /* 0x00000e100400780c */ /* 0x000fe40003f24270 */
[----:B------:R-:W-:Y:S01]  /*1940*/  IADD3 R4, PT, PT, -R0, 0x12c0, RZ ;  /* 0x000012c000047810 */ /* 0x000fe20007ffe1ff */
[----:B------:R-:W-:-:S04]  /*1950*/  VIADD R3, R2, 0x3e7 ;  /* 0x000003e702037836 */ /* 0x000fc80000000000 */
[----:B------:R-:W-:Y:S01]  /*1960*/  @P0 IMAD.MOV R3, RZ, RZ, R2 ;  /* 0x000000ffff030224 */ /* 0x000fe200078e0202 */
[----:B------:R-:W-:Y:S02]  /*1970*/  ISETP.GT.AND P0, PT, R4, 0x1068, PT ;  /* 0x000010680400780c */ /* 0x000fe40003f04270 */
[----:B------:R-:W-:Y:S01]  /*1980*/  IADD3 R4, PT, PT, -R0, 0x1518, RZ ;  /* 0x0000151800047810 */ /* 0x000fe20007ffe1ff */
[----:B------:R-:W-:Y:S02]  /*1990*/  VIADD R2, R3, 0x3e7 ;  /* 0x000003e703027836 */ /* 0x000fe40000000000 */
[----:B------:R-:W-:Y:S01]  /*19a0*/  @P1 IMAD.MOV R2, RZ, RZ, R3 ;  /* 0x000000ffff021224 */ /* 0x000fe200078e0203 */
[----:B------:R-:W-:Y:S02]  /*19b0*/  ISETP.GT.AND P1, PT, R4, 0x12c0, PT ;  /* 0x000012c00400780c */ /* 0x000fe40003f24270 */
[----:B------:R-:W-:Y:S02]  /*19c0*/  IADD3 R4, PT, PT, -R0, 0x1770, RZ ;  /* 0x0000177000047810 */ /* 0x000fe40007ffe1ff */
[----:B------:R-:W-:-:S03]  /*19d0*/  IADD3 R3, PT, PT, R2, 0x3e7, RZ ;  /* 0x000003e702037810 */ /* 0x000fc60007ffe0ff */
[----:B------:R-:W-:Y:S01]  /*19e0*/  @P0 IMAD.MOV R3, RZ, RZ, R2 ;  /* 0x000000ffff030224 */ /* 0x000fe200078e0202 */
[----:B------:R-:W-:Y:S02]  /*19f0*/  ISETP.GT.AND P0, PT, R4, 0x1518, PT ;  /* 0x000015180400780c */ /* 0x000fe40003f04270 */
[----:B------:R-:W-:Y:S01]  /*1a00*/  IADD3 R4, PT, PT, -R0, 0x19c8, RZ ;  /* 0x000019c800047810 */ /* 0x000fe20007ffe1ff */
[----:B------:R-:W-:Y:S02]  /*1a10*/  VIADD R2, R3, 0x3e7 ;  /* 0x000003e703027836 */ /* 0x000fe40000000000 */
[----:B------:R-:W-:Y:S01]  /*1a20*/  @P1 IMAD.MOV R2, RZ, RZ, R3 ;  /* 0x000000ffff021224 */ /* 0x000fe200078e0203 */
[----:B------:R-:W-:Y:S02]  /*1a30*/  ISETP.GT.AND P1, PT, R4, 0x1770, PT ;  /* 0x000017700400780c */ /* 0x000fe40003f24270 */
[----:B------:R-:W-:Y:S01]  /*1a40*/  IADD3 R4, PT, PT, -R0, 0x1c20, RZ ;  /* 0x00001c2000047810 */ /* 0x000fe20007ffe1ff */
[----:B------:R-:W-:-:S04]  /*1a50*/  VIADD R3, R2, 0x3e7 ;  /* 0x000003e702037836 */ /* 0x000fc80000000000 */
        /* <DEDUP_REMOVED lines=33> */
[----:B------:R-:W-:-:S03]  /*1c70*/  ISETP.GT.AND P0, PT, R0, 0x2c88, PT ;  /* 0x00002c880000780c */ /* 0x000fc60003f04270 */
[----:B------:R-:W-:Y:S02]  /*1c80*/  VIADD R0, R3, 0x3e7 ;  /* 0x000003e703007836 */ /* 0x000fe40000000000 */
[----:B------:R-:W-:-:S05]  /*1c90*/  @P1 IMAD.MOV R0, RZ, RZ, R3 ;  /* 0x000000ffff001224 */ /* 0x000fca00078e0203 */
[----:B------:R-:W-:-:S03]  /*1ca0*/  IADD3 R20, PT, PT, R0, 0x3e7, RZ ;  /* 0x000003e700147810 */ /* 0x000fc60007ffe0ff */
[----:B------:R-:W-:-:S07]  /*1cb0*/  @P0 IMAD.MOV R20, RZ, RZ, R0 ;  /* 0x000000ffff140224 */ /* 0x000fce00078e0200 */
.L_x_22:
[----:B------:R-:W0:Y:S01]  /*1cc0*/  LDC R18, c[0x0][0x388] ;  /* 0x0000e200ff127b82 */ /* 0x000e220000000800 */
[----:B------:R-:W-:Y:S01]  /*1cd0*/  MOV R2, 0x0 ;  /* 0x0000000000027802 */ /* 0x000fe20000000f00 */
[----:B------:R1:W-:Y:S01]  /*1ce0*/  STL [R1+0xa0], R20 ;  /* 0x0000a01401007387 */ /* 0x0003e20000100800 */
[----:B------:R-:W2:Y:S01]  /*1cf0*/  LDCU.64 UR4, c[0x4][0x28] ;  /* 0x01000500ff0477ac */ /* 0x000ea20008000a00 */
[----:B------:R-:W-:-:S04]  /*1d00*/  UIADD3 UR6, UP0, UPT, UR38, 0xa0, URZ ;  /* 0x000000a026067890 */ /* 0x000fc8000ff1e0ff */
[----:B------:R1:W3:Y:S01]  /*1d10*/  LDC.64 R8, c[0x4][R2] ;  /* 0x0100000002087b82 */ /* 0x0002e20000000a00 */
[----:B------:R-:W-:Y:S01]  /*1d20*/  UIADD3.X UR7, UPT, UPT, URZ, UR39, URZ, UP0, !UPT ;  /* 0x00000027ff077290 */ /* 0x000fe200087fe4ff */
[----:B------:R-:W-:-:S05]  /*1d30*/  IMAD.U32 R6, RZ, RZ, UR6 ;  /* 0x00000006ff067e24 */ /* 0x000fca000f8e00ff */
[----:B------:R-:W-:Y:S01]  /*1d40*/  MOV R7, UR7 ;  /* 0x0000000700077c02 */ /* 0x000fe20008000f00 */
[----:B--2---:R-:W-:Y:S02]  /*1d50*/  IMAD.U32 R4, RZ, RZ, UR4 ;  /* 0x00000004ff047e24 */ /* 0x004fe4000f8e00ff */
[----:B------:R-:W-:Y:S01]  /*1d60*/  IMAD.U32 R5, RZ, RZ, UR5 ;  /* 0x00000005ff057e24 */ /* 0x000fe2000f8e00ff */
[----:B0-----:R-:W-:-:S04]  /*1d70*/  ISETP.GE.AND P0, PT, R18, 0x1, PT ;  /* 0x000000011200780c */ /* 0x001fc80003f06270 */
[----:B-1----:R-:W-:-:S09]  /*1d80*/  P2R R0, PR, RZ, 0x1 ;  /* 0x00000001ff007803 */ /* 0x002fd20000000000 */
[----:B------:R-:W-:-:S07]  /*1d90*/  LEPC R20, `(.L_x_24) ;  /* 0x000000001014794e */ /* 0x000fce0000000000 */
[----:B---3--:R-:W-:Y:S05]  /*1da0*/  CALL.ABS.NOINC R8 ;  /* 0x0000000008007343 */ /* 0x008fea0003c00000 */
.L_x_24:
[----:B------:R-:W0:Y:S01]  /*1db0*/  LDC.64 R2, c[0x4][R2] ;  /* 0x0100000002027b82 */ /* 0x000e220000000a00 */
[----:B------:R-:W1:Y:S01]  /*1dc0*/  LDCU.64 UR4, c[0x4][0x10] ;  /* 0x01000200ff0477ac */ /* 0x000e620008000a00 */
[----:B------:R-:W-:Y:S01]  /*1dd0*/  CS2R R6, SRZ ;  /* 0x0000000000067805 */ /* 0x000fe2000001ff00 */
[----:B-1----:R-:W-:Y:S02]  /*1de0*/  IMAD.U32 R4, RZ, RZ, UR4 ;  /* 0x00000004ff047e24 */ /* 0x002fe4000f8e00ff */
[----:B------:R-:W-:-:S07]  /*1df0*/  IMAD.U32 R5, RZ, RZ, UR5 ;  /* 0x00000005ff057e24 */ /* 0x000fce000f8e00ff */
[----:B------:R-:W-:-:S07]  /*1e00*/  LEPC R20, `(.L_x_25) ;  /* 0x000000001014794e */ /* 0x000fce0000000000 */
[----:B0-----:R-:W-:Y:S05]  /*1e10*/  CALL.ABS.NOINC R2 ;  /* 0x0000000002007343 */ /* 0x001fea0003c00000 */
.L_x_25:
[----:B------:R-:W-:Y:S01]  /*1e20*/  ISETP.GE.AND P6, PT, R18, 0x1, PT ;  /* 0x000000011200780c */ /* 0x000fe20003fc6270 */
[----:B------:R-:W-:-:S12]  /*1e30*/  IMAD.MOV.U32 R22, RZ, RZ, RZ ;  /* 0x000000ffff167224 */ /* 0x000fd800078e00ff */
[----:B------:R-:W-:Y:S05]  /*1e40*/  @!P6 BRA `(.L_x_26) ;  /* 0x0000005400fce947 */ /* 0x000fea0003800000 */
[----:B------:R-:W0:Y:S01]  /*1e50*/  LDC R0, c[0x0][0x388] ;  /* 0x0000e200ff007b82 */ /* 0x000e220000000800 */
[----:B------:R-:W-:Y:S01]  /*1e60*/  HFMA2 R8, -RZ, RZ, 5.9604644775390625e-08, -0.00010102987289428710938 ;  /* 0x0001869fff087431 */ /* 0x000fe200000001ff */
[----:B------:R-:W-:Y:S01]  /*1e70*/  BSSY.RECONVERGENT B0, `(.L_x_27) ;  /* 0x0000503000007945 */ /* 0x000fe20003800200 */
[----:B------:R-:W-:Y:S01]  /*1e80*/  IMAD.MOV.U32 R19, RZ, RZ, RZ ;  /* 0x000000ffff137224 */ /* 0x000fe200078e00ff */
[C---:B0-----:R-:W-:Y:S02]  /*1e90*/  LOP3.LUT R2, R0.reuse, 0x7ffffff0, RZ, 0xc0, !PT ;  /* 0x7ffffff000027812 */ /* 0x041fe400078ec0ff */
[----:B------:R-:W-:-:S03]  /*1ea0*/  LOP3.LUT R0, R0, 0x3, RZ, 0xc0, !PT ;  /* 0x0000000300007812 */ /* 0x000fc600078ec0ff */
[----:B------:R-:W-:-:S07]  /*1eb0*/  IMAD.MOV R3, RZ, RZ, -R2 ;  /* 0x000000ffff037224 */ /* 0x000fce00078e0a02 */
.L_x_100:
[----:B012-4-:R-:W-:-:S05]  /*1ec0*/  IMAD R4, R19, 0x4, R16 ;  /* 0x0000000413047824 */ /* 0x017fca00078e0210 */
[----:B---3--:R-:W2:Y:S01]  /*1ed0*/  LDL R18, [R4] ;  /* 0x0000000004127983 */ /* 0x008ea20000100800 */
[----:B------:R-:W-:Y:S01]  /*1ee0*/  BSSY.RECONVERGENT B1, `(.L_x_28) ;  /* 0x000013d000017945 */ /* 0x000fe20003800200 */
[----:B--2---:R-:W-:-:S13]  /*1ef0*/  ISETP.NE.AND P0, PT, R18, RZ, PT ;  /* 0x000000ff1200720c */ /* 0x004fda0003f05270 */
[----:B------:R-:W-:Y:S05]  /*1f00*/  @!P0 BRA `(.L_x_29) ;  /* 0x0000001000e88947 */ /* 0x000fea0003800000 */
[----:B------:R0:W-:Y:S01]  /*1f10*/  STL [R4], RZ ;  /* 0x000000ff04007387 */ /* 0x0001e20000100800 */
[----:B------:R-:W-:Y:S01]  /*1f20*/  BSSY.RECONVERGENT B2, `(.L_x_30) ;  /* 0x00000e4000027945 */ /* 0x000fe20003800200 */
[----:B------:R-:W-:Y:S01]  /*1f30*/  IMAD.MOV.U32 R13, RZ, RZ, RZ ;  /* 0x000000ffff0d7224 */ /* 0x000fe200078e00ff */
[----:B------:R-:W-:Y:S01]  /*1f40*/  MOV R25, RZ ;  /* 0x000000ff00197202 */ /* 0x000fe20000000f00 */
[----:B------:R-:W-:-:S07]  /*1f50*/  IMAD.MOV.U32 R12, RZ, RZ, R17 ;  /* 0x000000ffff0c7224 */ /* 0x000fce00078e0011 */
.L_x_40:
[----:B------:R-:W1:Y:S01]  /*1f60*/  LDCU UR4, c[0x0][0x388] ;  /* 0x00007100ff0477ac */ /* 0x000e620008000800 */
[C---:B------:R-:W-:Y:S01]  /*1f70*/  IMAD R11, R13.reuse, 0x258, RZ ;  /* 0x000002580d0b7824 */ /* 0x040fe200078e02ff */
[----:B------:R-:W-:Y:S01]  /*1f80*/  BSSY.RECONVERGENT B3, `(.L_x_31) ;  /* 0x00000da000037945 */ /* 0x000fe20003800200 */
[----:B------:R-:W-:Y:S02]  /*1f90*/  VIADD R13, R13, 0x1 ;  /* 0x000000010d0d7836 */ /* 0x000fe40000000000 */
[----:B------:R-:W-:-:S03]  /*1fa0*/  IMAD.MOV.U32 R10, RZ, RZ, 0x3e7 ;  /* 0x000003e7ff0a7424 */ /* 0x000fc600078e00ff */
[----:B------:R-:W-:Y:S01]  /*1fb0*/  ISETP.NE.AND P0, PT, R13, 0x14, PT ;  /* 0x000000140d00780c */ /* 0x000fe20003f05270 */
[----:B-1----:R-:W-:-:S04]  /*1fc0*/  VIADD R9, R11, -UR4 ;  /* 0x800000040b097c36 */ /* 0x002fc80008000000 */
[----:B0-----:R-:W-:-:S05]  /*1fd0*/  VIADD R4, R9, 0x258 ;  /* 0x0000025809047836 */ /* 0x001fca0000000000 */
[----:B------:R-:W-:-:S13]  /*1fe0*/  ISETP.GE.AND P1, PT, R11, R4, PT ;  /* 0x000000040b00720c */ /* 0x000fda0003f26270 */
[----:B------:R-:W-:Y:S05]  /*1ff0*/  @P1 BRA `(.L_x_32) ;  /* 0x0000000c00481947 */ /* 0x000fea0003800000 */
[----:B------:R-:W-:-:S07]  /*2000*/  HFMA2 R10, -RZ, RZ, 0, 5.9545040130615234375e-05 ;  /* 0x000003e7ff0a7431 */ /* 0x000fce00000001ff */
.L_x_39:
[----:B------:R-:W0:Y:S01]  /*2010*/  LDC R14, c[0x0][0x388] ;  /* 0x0000e200ff0e7b82 */ /* 0x000e220000000800 */
[----:B------:R-:W-:Y:S01]  /*2020*/  CS2R R20, SRZ ;  /* 0x0000000000147805 */ /* 0x000fe2000001ff00 */
[----:B0-----:R-:W-:-:S05]  /*2030*/  VIADD R4, R14, 0xffffffff ;  /* 0xffffffff0e047836 */ /* 0x001fca0000000000 */
[----:B------:R-:W-:-:S13]  /*2040*/  ISETP.GE.U32.AND P1, PT, R4, 0xf, PT ;  /* 0x0000000f0400780c */ /* 0x000fda0003f26070 */
[----:B------:R-:W-:Y:S05]  /*2050*/  @!P1 BRA `(.L_x_33) ;  /* 0x0000000400509947 */ /* 0x000fea0003800000 */
[----:B------:R-:W0:Y:S01]  /*2060*/  LDC.64 R4, c[0x0][0x380] ;  /* 0x0000e000ff047b82 */ /* 0x000e220000000a00 */
[----:B------:R-:W-:Y:S01]  /*2070*/  BSSY.RECONVERGENT B4, `(.L_x_34) ;  /* 0x0000051000047945 */ /* 0x000fe20003800200 */
[----:B------:R-:W-:Y:S01]  /*2080*/  VIADD R15, R1, 0xd0 ;  /* 0x000000d0010f7836 */ /* 0x000fe20000000000 */
[----:B------:R-:W-:Y:S01]  /*2090*/  MOV R20, R3 ;  /* 0x0000000300147202 */ /* 0x000fe20000000f00 */
[----:B------:R-:W-:Y:S02]  /*20a0*/  IMAD.MOV.U32 R21, RZ, RZ, RZ ;  /* 0x000000ffff157224 */ /* 0x000fe400078e00ff */
[----:B0-----:R-:W-:-:S03]  /*20b0*/  IMAD.WIDE.U32 R4, R11, 0x4, R4 ;  /* 0x000000040b047825 */ /* 0x001fc600078e0004 */
[----:B------:R-:W-:-:S05]  /*20c0*/  IADD3 R22, P1, PT, R4, 0x20, RZ ;  /* 0x0000002004167810 */ /* 0x000fca0007f3e0ff */
[----:B------:R-:W-:-:S08]  /*20d0*/  IMAD.X R23, RZ, RZ, R5, P1 ;  /* 0x000000ffff177224 */ /* 0x000fd000008e0605 */
.L_x_35:
[----:B------:R-:W2:Y:S04]  /*20e0*/  LDG.E R29, desc[UR36][R22.64+-0x20] ;  /* 0xffffe024161d7981 */ /* 0x000ea8000c1e1900 */
[----:B------:R-:W2:Y:S04]  /*20f0*/  LDL.128 R4, [R15+-0x20] ;  /* 0xffffe0000f047983 */ /* 0x000ea80000100c00 */
[----:B------:R-:W3:Y:S04]  /*2100*/  LDG.E R26, desc[UR36][R22.64+-0x1c] ;  /* 0xffffe424161a7981 */ /* 0x000ee8000c1e1900 */
[----:B------:R-:W4:Y:S04]  /*2110*/  LDG.E R27, desc[UR36][R22.64+-0x18] ;  /* 0xffffe824161b7981 */ /* 0x000f28000c1e1900 */
[----:B------:R-:W5:Y:S01]  /*2120*/  LDG.E R24, desc[UR36][R22.64+-0x14] ;  /* 0xffffec2416187981 */ /* 0x000f62000c1e1900 */
[----:B--2---:R-:W-:Y:S01]  /*2130*/  ISETP.NE.AND P1, PT, R4, R29, PT ;  /* 0x0000001d0400720c */ /* 0x004fe20003f25270 */
[----:B------:R-:W-:-:S02]  /*2140*/  VIADD R4, R21, 0x1 ;  /* 0x0000000115047836 */ /* 0x000fc40000000000 */
[----:B------:R-:W2:Y:S01]  /*2150*/  LDG.E R29, desc[UR36][R22.64+-0x8] ;  /* 0xfffff824161d7981 */ /* 0x000ea2000c1e1900 */
[----:B---3--:R-:W-:-:S03]  /*2160*/  ISETP.NE.AND P2, PT, R5, R26, PT ;  /* 0x0000001a0500720c */ /* 0x008fc60003f45270 */
[----:B------:R-:W3:Y:S06]  /*2170*/  LDG.E R26, desc[UR36][R22.64+-0xc] ;  /* 0xfffff424161a7981 */ /* 0x000eec000c1e1900 */
[----:B------:R-:W-:Y:S01]  /*2180*/  @!P1 IMAD.MOV R4, RZ, RZ, R21 ;  /* 0x000000ffff049224 */ /* 0x000fe200078e0215 */
[----:B----4-:R-:W-:Y:S02]  /*2190*/  ISETP.NE.AND P1, PT, R6, R27, PT ;  /* 0x0000001b0600720c */ /* 0x010fe40003f25270 */
[----:B------:R-:W4:Y:S01]  /*21a0*/  LDG.E R27, desc[UR36][R22.64+-0x10] ;  /* 0xfffff024161b7981 */ /* 0x000f22000c1e1900 */
[----:B------:R-:W-:-:S02]  /*21b0*/  VIADD R5, R4, 0x1 ;  /* 0x0000000104057836 */ /* 0x000fc40000000000 */
[----:B------:R-:W-:Y:S01]  /*21c0*/  @!P2 IMAD.MOV R5, RZ, RZ, R4 ;  /* 0x000000ffff05a224 */ /* 0x000fe200078e0204 */
[----:B-----5:R-:W-:Y:S02]  /*21d0*/  ISETP.NE.AND P2, PT, R7, R24, PT ;  /* 0x000000180700720c */ /* 0x020fe40003f45270 */
[----:B------:R-:W5:Y:S02]  /*21e0*/  LDG.E R24, desc[UR36][R22.64+-0x4] ;  /* 0xfffffc2416187981 */ /* 0x000f64000c1e1900 */
[----:B------:R-:W-:-:S03]  /*21f0*/  IADD3 R4, PT, PT, R5, 0x1, RZ ;  /* 0x0000000105047810 */ /* 0x000fc60007ffe0ff */
[----:B------:R-:W-:-:S04]  /*2200*/  @!P1 IMAD.MOV R4, RZ, RZ, R5 ;  /* 0x000000ffff049224 */ /* 0x000fc800078e0205 */
[----:B------:R-:W-:Y:S02]  /*2210*/  VIADD R21, R4, 0x1 ;  /* 0x0000000104157836 */ /* 0x000fe40000000000 */
[----:B------:R-:W-:Y:S02]  /*2220*/  @!P2 IMAD.MOV R21, RZ, RZ, R4 ;  /* 0x000000ffff15a224 */ /* 0x000fe400078e0204 */
[----:B------:R-:W4:Y:S02]  /*2230*/  LDL.128 R4, [R15+-0x10] ;  /* 0xfffff0000f047983 */ /* 0x000f240000100c00 */
[----:B----4-:R-:W-:Y:S02]  /*2240*/  ISETP.NE.AND P1, PT, R4, R27, PT ;  /* 0x0000001b0400720c */ /* 0x010fe40003f25270 */
[----:B---3--:R-:W-:Y:S01]  /*2250*/  ISETP.NE.AND P2, PT, R5, R26, PT ;  /* 0x0000001a0500720c */ /* 0x008fe20003f45270 */
[C---:B------:R-:W-:Y:S01]  /*2260*/  VIADD R4, R21.reuse, 0x1 ;  /* 0x0000000115047836 */ /* 0x040fe20000000000 */
[----:B------:R-:W3:Y:S04]  /*2270*/  LDG.E R27, desc[UR36][R22.64] ;  /* 0x00000024161b7981 */ /* 0x000ee8000c1e1900 */
[----:B------:R-:W4:Y:S05]  /*2280*/  LDG.E R26, desc[UR36][R22.64+0x4] ;  /* 0x00000424161a7981 */ /* 0x000f2a000c1e1900 */
[----:B------:R-:W-:-:S02]  /*2290*/  @!P1 IADD3 R4, PT, PT, R21, RZ, RZ ;  /* 0x000000ff15049210 */ /* 0x000fc40007ffe0ff */
[----:B--2---:R-:W-:Y:S02]  /*22a0*/  ISETP.NE.AND P1, PT, R6, R29, PT ;  /* 0x0000001d0600720c */ /* 0x004fe40003f25270 */
[----:B------:R-:W2:Y:S01]  /*22b0*/  LDG.E R29, desc[UR36][R22.64+0x8] ;  /* 0x00000824161d7981 */ /* 0x000ea2000c1e1900 */
[----:B------:R-:W-:Y:S02]  /*22c0*/  VIADD R5, R4, 0x1 ;  /* 0x0000000104057836 */ /* 0x000fe40000000000 */
[----:B------:R-:W-:Y:S01]  /*22d0*/  @!P2 IMAD.MOV R5, RZ, RZ, R4 ;  /* 0x000000ffff05a224 */ /* 0x000fe200078e0204 */
[----:B-----5:R-:W-:Y:S02]  /*22e0*/  ISETP.NE.AND P2, PT, R7, R24, PT ;  /* 0x000000180700720c */ /* 0x020fe40003f45270 */
[----:B------:R-:W5:Y:S01]  /*22f0*/  LDG.E R24, desc[UR36][R22.64+0xc] ;  /* 0x00000c2416187981 */ /* 0x000f62000c1e1900 */
[----:B------:R-:W-:-:S04]  /*2300*/  VIADD R4, R5, 0x1 ;  /* 0x0000000105047836 */ /* 0x000fc80000000000 */
[----:B------:R-:W-:-:S05]  /*2310*/  @!P1 IMAD.MOV R4, RZ, RZ, R5 ;  /* 0x000000ffff049224 */ /* 0x000fca00078e0205 */
[----:B------:R-:W-:Y:S01]  /*2320*/  IADD3 R21, PT, PT, R4, 0x1, RZ ;  /* 0x0000000104157810 */ /* 0x000fe20007ffe0ff */
[----:B------:R-:W-:Y:S02]  /*2330*/  @!P2 IMAD.MOV R21, RZ, RZ, R4 ;  /* 0x000000ffff15a224 */ /* 0x000fe400078e0204 */
[----:B------:R-:W3:Y:S02]  /*2340*/  LDL.128 R4, [R15] ;  /* 0x000000000f047983 */ /* 0x000ee40000100c00 */
[----:B---3--:R-:W-:Y:S02]  /*2350*/  ISETP.NE.AND P1, PT, R4, R27, PT ;  /* 0x0000001b0400720c */ /* 0x008fe40003f25270 */
[----:B----4-:R-:W-:Y:S01]  /*2360*/  ISETP.NE.AND P2, PT, R5, R26, PT ;  /* 0x0000001a0500720c */ /* 0x010fe20003f45270 */
[----:B------:R-:W-:Y:S01]  /*2370*/  VIADD R4, R21, 0x1 ;  /* 0x0000000115047836 */ /* 0x000fe20000000000 */
[----:B------:R-:W3:Y:S04]  /*2380*/  LDG.E R27, desc[UR36][R22.64+0x10] ;  /* 0x00001024161b7981 */ /* 0x000ee8000c1e1900 */
[----:B------:R-:W4:Y:S05]  /*2390*/  LDG.E R26, desc[UR36][R22.64+0x14] ;  /* 0x00001424161a7981 */ /* 0x000f2a000c1e1900 */
[----:B------:R-:W-:Y:S01]  /*23a0*/  @!P1 IMAD.MOV R4, RZ, RZ, R21 ;  /* 0x000000ffff049224 */ /* 0x000fe200078e0215 */
[----:B--2---:R-:W-:-:S02]  /*23b0*/  ISETP.NE.AND P1, PT, R6, R29, PT ;  /* 0x0000001d0600720c */ /* 0x004fc40003f25270 */
[----:B------:R-:W2:Y:S01]  /*23c0*/  LDG.E R29, desc[UR36][R22.64+0x18] ;  /* 0x00001824161d7981 */ /* 0x000ea2000c1e1900 */
[C---:B------:R-:W-:Y:S01]  /*23d0*/  VIADD R5, R4.reuse, 0x1 ;  /* 0x0000000104057836 */ /* 0x040fe20000000000 */
[----:B------:R-:W-:Y:S02]  /*23e0*/  @!P2 IADD3 R5, PT, PT, R4, RZ, RZ ;  /* 0x000000ff0405a210 */ /* 0x000fe40007ffe0ff */
[----:B-----5:R-:W-:Y:S02]  /*23f0*/  ISETP.NE.AND P2, PT, R7, R24, PT ;  /* 0x000000180700720c */ /* 0x020fe40003f45270 */
[----:B------:R0:W5:Y:S01]  /*2400*/  LDG.E R24, desc[UR36][R22.64+0x1c] ;  /* 0x00001c2416187981 */ /* 0x000162000c1e1900 */
[----:B------:R-:W-:-:S04]  /*2410*/  VIADD R4, R5, 0x1 ;  /* 0x0000000105047836 */ /* 0x000fc80000000000 */
[----:B------:R-:W-:-:S04]  /*2420*/  @!P1 IMAD.MOV R4, RZ, RZ, R5 ;  /* 0x000000ffff049224 */ /* 0x000fc800078e0205 */
[----:B------:R-:W-:Y:S02]  /*2430*/  VIADD R21, R4, 0x1 ;  /* 0x0000000104157836 */ /* 0x000fe40000000000 */
[----:B------:R-:W-:Y:S02]  /*2440*/  @!P2 IMAD.MOV R21, RZ, RZ, R4 ;  /* 0x000000ffff15a224 */ /* 0x000fe400078e0204 */
[----:B------:R1:W3:Y:S01]  /*2450*/  LDL.128 R4, [R15+0x10] ;  /* 0x000010000f047983 */ /* 0x0002e20000100c00 */
[----:B------:R-:W-:Y:S02]  /*2460*/  IADD3 R20, PT, PT, R20, 0x10, RZ ;  /* 0x0000001014147810 */ /* 0x000fe40007ffe0ff */
[----:B0-----:R-:W-:-:S05]  /*2470*/  IADD3 R22, P3, PT, R22, 0x40, RZ ;  /* 0x0000004016167810 */ /* 0x001fca0007f7e0ff */
[----:B------:R-:W-:Y:S01]  /*2480*/  IMAD.X R23, RZ, RZ, R23, P3 ;  /* 0x000000ffff177224 */ /* 0x000fe200018e0617 */
[----:B-1----:R-:W-:Y:S02]  /*2490*/  IADD3 R15, PT, PT, R15, 0x40, RZ ;  /* 0x000000400f0f7810 */ /* 0x002fe40007ffe0ff */
[----:B---3--:R-:W-:Y:S02]  /*24a0*/  ISETP.NE.AND P1, PT, R4, R27, PT ;  /* 0x0000001b0400720c */ /* 0x008fe40003f25270 */
[----:B----4-:R-:W-:Y:S02]  /*24b0*/  ISETP.NE.AND P2, PT, R5, R26, PT ;  /* 0x0000001a0500720c */ /* 0x010fe40003f45270 */
[----:B------:R-:W-:-:S09]  /*24c0*/  IADD3 R4, PT, PT, R21, 0x1, RZ ;  /* 0x0000000115047810 */ /* 0x000fd20007ffe0ff */
[----:B------:R-:W-:Y:S01]  /*24d0*/  @!P1 IMAD.MOV R4, RZ, RZ, R21 ;  /* 0x000000ffff049224 */ /* 0x000fe200078e0215 */
[----:B--2---:R-:W-:-:S03]  /*24e0*/  ISETP.NE.AND P1, PT, R6, R29, PT ;  /* 0x0000001d0600720c */ /* 0x004fc60003f25270 */
[----:B------:R-:W-:Y:S02]  /*24f0*/  VIADD R5, R4, 0x1 ;  /* 0x0000000104057836 */ /* 0x000fe40000000000 */
[----:B------:R-:W-:-:S04]  /*2500*/  @!P2 IMAD.MOV R5, RZ, RZ, R4 ;  /* 0x000000ffff05a224 */ /* 0x000fc800078e0204 */
[----:B------:R-:W-:Y:S01]  /*2510*/  VIADD R4, R5, 0x1 ;  /* 0x0000000105047836 */ /* 0x000fe20000000000 */
[----:B-----5:R-:W-:-:S03]  /*2520*/  ISETP.NE.AND P2, PT, R7, R24, PT ;  /* 0x000000180700720c */ /* 0x020fc60003f45270 */
[----:B------:R-:W-:Y:S01]  /*2530*/  @!P1 IMAD.MOV R4, RZ, RZ, R5 ;  /* 0x000000ffff049224 */ /* 0x000fe200078e0205 */
[----:B------:R-:W-:-:S03]  /*2540*/  ISETP.NE.AND P1, PT, R20, RZ, PT ;  /* 0x000000ff1400720c */ /* 0x000fc60003f25270 */
[----:B------:R-:W-:-:S06]  /*2550*/  VIADD R21, R4, 0x1 ;  /* 0x0000000104157836 */ /* 0x000fcc0000000000 */
[----:B------:R-:W-:-:S04]  /*2560*/  @!P2 IMAD.MOV R21, RZ, RZ, R4 ;  /* 0x000000ffff15a224 */ /* 0x000fc800078e0204 */
[----:B------:R-:W-:Y:S05]  /*2570*/  @P1 BRA `(.L_x_35) ;  /* 0xfffffff800d81947 */ /* 0x000fea000383ffff */
[----:B------:R-:W-:Y:S05]  /*2580*/  BSYNC.RECONVERGENT B4 ;  /* 0x0000000000047941 */ /* 0x000fea0003800200 */
.L_x_34:
[----:B------:R-:W-:-:S07]  /*2590*/  IMAD.MOV.U32 R20, RZ, RZ, R2 ;  /* 0x000000ffff147224 */ /* 0x000fce00078e0002 */
.L_x_33:
[----:B------:R-:W-:-:S04]  /*25a0*/  LOP3.LUT R4, R14, 0xf, RZ, 0xc0, !PT ;  /* 0x0000000f0e047812 */ /* 0x000fc800078ec0ff */
[----:B------:R-:W-:-:S13]  /*25b0*/  ISETP.NE.AND P1, PT, R4, RZ, PT ;  /* 0x000000ff0400720c */ /* 0x000fda0003f25270 */
[----:B------:R-:W-:Y:S05]  /*25c0*/  @!P1 BRA `(.L_x_36) ;  /* 0x0000000400c49947 */ /* 0x000fea0003800000 */
[----:B------:R-:W0:Y:S01]  /*25d0*/  LDCU UR4, c[0x0][0x388] ;  /* 0x00007100ff0477ac */ /* 0x000e220008000800 */
[----:B------:R-:W-:-:S05]  /*25e0*/  VIADD R4, R4, 0xffffffff ;  /* 0xffffffff04047836 */ /* 0x000fca0000000000 */
[----:B------:R-:W-:Y:S01]  /*25f0*/  ISETP.GE.U32.AND P1, PT, R4, 0x7, PT ;  /* 0x000000070400780c */ /* 0x000fe20003f26070 */
[----:B0-----:R-:W-:-:S04]  /*2600*/  ULOP3.LUT UR4, UR4, 0x7, URZ, 0xc0, !UPT ;  /* 0x0000000704047892 */ /* 0x001fc8000f8ec0ff */
[----:B------:R-:W-:-:S08]  /*2610*/  UISETP.NE.AND UP0, UPT, UR4, URZ, UPT ;  /* 0x000000ff0400728c */ /* 0x000fd0000bf05270 */
[----:B------:R-:W-:Y:S05]  /*2620*/  @!P1 BRA `(.L_x_37) ;  /* 0x0000000000b09947 */ /* 0x000fea0003800000 */
[----:B------:R-:W0:Y:S01]  /*2630*/  LDC.64 R22, c[0x0][0x380] ;  /* 0x0000e000ff167b82 */ /* 0x000e220000000a00 */
[----:B------:R-:W1:Y:S01]  /*2640*/  LDCU.64 UR6, c[0x0][0x380] ;  /* 0x00007000ff0677ac */ /* 0x000e620008000a00 */
[C---:B------:R-:W-:Y:S01]  /*2650*/  IMAD.IADD R5, R20.reuse, 0x1, R11 ;  /* 0x0000000114057824 */ /* 0x040fe200078e020b */
[C---:B------:R-:W-:Y:S02]  /*2660*/  IADD3 R4, P1, PT, R20.reuse, R11, RZ ;  /* 0x0000000b14047210 */ /* 0x040fe40007f3e0ff */
[----:B------:R-:W-:Y:S01]  /*2670*/  LEA R24, R20, R16, 0x2 ;  /* 0x0000001014187211 */ /* 0x000fe200078e10ff */
[----:B0-----:R-:W-:-:S04]  /*2680*/  IMAD.WIDE.U32 R22, R5, 0x4, R22 ;  /* 0x0000000405167825 */ /* 0x001fc800078e0016 */
[----:B------:R-:W-:Y:S01]  /*2690*/  IMAD.X R5, RZ, RZ, RZ, P1 ;  /* 0x000000ffff057224 */ /* 0x000fe200008e06ff */
[C---:B-1----:R-:W-:Y:S01]  /*26a0*/  LEA R14, P1, R4.reuse, UR6, 0x2 ;  /* 0x00000006040e7c11 */ /* 0x042fe2000f8210ff */
[----:B------:R-:W2:Y:S03]  /*26b0*/  LDG.E R23, desc[UR36][R22.64] ;  /* 0x0000002416177981 */ /* 0x000ea6000c1e1900 */
[----:B------:R-:W-:Y:S02]  /*26c0*/  LEA.HI.X R15, R4, UR7, R5, 0x2, P1 ;  /* 0x00000007040f7c11 */ /* 0x000fe400088f1405 */
[----:B------:R-:W2:Y:S04]  /*26d0*/  LDL.128 R4, [R24] ;  /* 0x0000000018047983 */ /* 0x000ea80000100c00 */
[----:B------:R-:W3:Y:S04]  /*26e0*/  LDG.E R26, desc[UR36][R14.64+0x4] ;  /* 0x000004240e1a7981 */ /* 0x000ee8000c1e1900 */
[----:B------:R-:W4:Y:S04]  /*26f0*/  LDG.E R27, desc[UR36][R14.64+0x8] ;  /* 0x000008240e1b7981 */ /* 0x000f28000c1e1900 */
[----:B------:R-:W5:Y:S01]  /*2700*/  LDG.E R28, desc[UR36][R14.64+0xc] ;  /* 0x00000c240e1c7981 */ /* 0x000f62000c1e1900 */
[----:B--2---:R-:W-:-:S03]  /*2710*/  ISETP.NE.AND P1, PT, R4, R23, PT ;  /* 0x000000170400720c */ /* 0x004fc60003f25270 */
[----:B------:R-:W2:Y:S01]  /*2720*/  LDG.E R23, desc[UR36][R14.64+0x10] ;  /* 0x000010240e177981 */ /* 0x000ea2000c1e1900 */
[----:B---3--:R-:W-:Y:S01]  /*2730*/  ISETP.NE.AND P2, PT, R5, R26, PT ;  /* 0x0000001a0500720c */ /* 0x008fe20003f45270 */
[----:B------:R-:W-:Y:S01]  /*2740*/  VIADD R26, R21, 0x1 ;  /* 0x00000001151a7836 */ /* 0x000fe20000000000 */
[----:B-----5:R-:W-:-:S07]  /*2750*/  ISETP.NE.AND P3, PT, R7, R28, PT ;  /* 0x0000001c0700720c */ /* 0x020fce0003f65270 */
[----:B------:R-:W-:Y:S01]  /*2760*/  @!P1 IMAD.MOV R26, RZ, RZ, R21 ;  /* 0x000000ffff1a9224 */ /* 0x000fe200078e0215 */
[----:B----4-:R-:W-:Y:S01]  /*2770*/  ISETP.NE.AND P1, PT, R6, R27, PT ;  /* 0x0000001b0600720c */ /* 0x010fe20003f25270 */
[----:B------:R-:W3:Y:S04]  /*2780*/  LDG.E R28, desc[UR36][R14.64+0x1c] ;  /* 0x00001c240e1c7981 */ /* 0x000ee8000c1e1900 */
[----:B------:R-:W2:Y:S01]  /*2790*/  LDL.128 R4, [R24+0x10] ;  /* 0x0000100018047983 */ /* 0x000ea20000100c00 */
[----:B------:R-:W-:Y:S02]  /*27a0*/  VIADD R21, R26, 0x1 ;  /* 0x000000011a157836 */ /* 0x000fe40000000000 */
[----:B------:R-:W-:Y:S02]  /*27b0*/  @!P2 IMAD.MOV R21, RZ, RZ, R26 ;  /* 0x000000ffff15a224 */ /* 0x000fe400078e021a */
[----:B------:R-:W4:Y:S03]  /*27c0*/  LDG.E R26, desc[UR36][R14.64+0x14] ;  /* 0x000014240e1a7981 */ /* 0x000f26000c1e1900 */
[----:B------:R-:W-:Y:S01]  /*27d0*/  IADD3 R22, PT, PT, R21, 0x1, RZ ;  /* 0x0000000115167810 */ /* 0x000fe20007ffe0ff */
[----:B------:R-:W-:-:S02]  /*27e0*/  @!P1 IMAD.MOV R22, RZ, RZ, R21 ;  /* 0x000000ffff169224 */ /* 0x000fc400078e0215 */
[----:B------:R-:W5:Y:S01]  /*27f0*/  LDG.E R21, desc[UR36][R14.64+0x18] ;  /* 0x000018240e157981 */ /* 0x000f62000c1e1900 */
[----:B------:R-:W-:Y:S01]  /*2800*/  VIADD R20, R20, 0x8 ;  /* 0x0000000814147836 */ /* 0x000fe20000000000 */
[----:B--2---:R-:W-:Y:S01]  /*2810*/  ISETP.NE.AND P1, PT, R4, R23, PT ;  /* 0x000000170400720c */ /* 0x004fe20003f25270 */
[----:B------:R-:W-:Y:S02]  /*2820*/  VIADD R4, R22, 0x1 ;  /* 0x0000000116047836 */ /* 0x000fe40000000000 */
[----:B------:R-:W-:Y:S01]  /*2830*/  @!P3 IMAD.MOV R4, RZ, RZ, R22 ;  /* 0x000000ffff04b224 */ /* 0x000fe200078e0216 */
[----:B----4-:R-:W-:-:S03]  /*2840*/  ISETP.NE.AND P2, PT, R5, R26, PT ;  /* 0x0000001a0500720c */ /* 0x010fc60003f45270 */
[----:B------:R-:W-:-:S06]  /*2850*/  VIADD R5, R4, 0x1 ;  /* 0x0000000104057836 */ /* 0x000fcc0000000000 */
[----:B------:R-:W-:Y:S02]  /*2860*/  @!P1 IADD3 R5, PT, PT, R4, RZ, RZ ;  /* 0x000000ff04059210 */ /* 0x000fe40007ffe0ff */
[----:B-----5:R-:W-:-:S03]  /*2870*/  ISETP.NE.AND P1, PT, R6, R21, PT ;  /* 0x000000150600720c */ /* 0x020fc60003f25270 */
[----:B------:R-:W-:Y:S02]  /*2880*/  VIADD R4, R5, 0x1 ;  /* 0x0000000105047836 */ /* 0x000fe40000000000 */
[----:B------:R-:W-:Y:S01]  /*2890*/  @!P2 IMAD.MOV R4, RZ, RZ, R5 ;  /* 0x000000ffff04a224 */ /* 0x000fe200078e0205 */
[----:B---3--:R-:W-:-:S03]  /*28a0*/  ISETP.NE.AND P2, PT, R7, R28, PT ;  /* 0x0000001c0700720c */ /* 0x008fc60003f45270 */
[----:B------:R-:W-:-:S04]  /*28b0*/  VIADD R5, R4, 0x1 ;  /* 0x0000000104057836 */ /* 0x000fc80000000000 */
[----:B------:R-:W-:-:S05]  /*28c0*/  @!P1 IMAD.MOV R5, RZ, RZ, R4 ;  /* 0x000000ffff059224 */ /* 0x000fca00078e0204 */
[----:B------:R-:W-:Y:S01]  /*28d0*/  IADD3 R21, PT, PT, R5, 0x1, RZ ;  /* 0x0000000105157810 */ /* 0x000fe20007ffe0ff */
[----:B------:R-:W-:-:S07]  /*28e0*/  @!P2 IMAD.MOV R21, RZ, RZ, R5 ;  /* 0x000000ffff15a224 */ /* 0x000fce00078e0205 */
.L_x_37:
[----:B------:R-:W-:Y:S05]  /*28f0*/  BRA.U !UP0, `(.L_x_36) ;  /* 0x0000000108f87547 */ /* 0x000fea000b800000 */
[----:B------:R-:W-:Y:S01]  /*2900*/  UIADD3 UR4, UPT, UPT, UR4, -0x1, URZ ;  /* 0xffffffff04047890 */ /* 0x000fe2000fffe0ff */
[----:B------:R-:W-:-:S03]  /*2910*/  ISETP.NE.AND P1, PT, R0, RZ, PT ;  /* 0x000000ff0000720c */ /* 0x000fc60003f25270 */
[----:B------:R-:W-:-:S09]  /*2920*/  UISETP.GE.U32.AND UP0, UPT, UR4, 0x3, UPT ;  /* 0x000000030400788c */ /* 0x000fd2000bf06070 */
[----:B------:R-:W-:Y:S05]  /*2930*/  BRA.U !UP0, `(.L_x_38) ;  /* 0x00000001086c7547 */ /* 0x000fea000b800000 */
[----:B------:R-:W0:Y:S01]  /*2940*/  LDC.64 R22, c[0x0][0x380] ;  /* 0x0000e000ff167b82 */ /* 0x000e220000000a00 */
[----:B------:R-:W1:Y:S01]  /*2950*/  LDCU.64 UR4, c[0x0][0x380] ;  /* 0x00007000ff0477ac */ /* 0x000e620008000a00 */
[C---:B------:R-:W-:Y:S01]  /*2960*/  IMAD.IADD R5, R20.reuse, 0x1, R11 ;  /* 0x0000000114057824 */ /* 0x040fe200078e020b */
[C---:B------:R-:W-:Y:S01]  /*2970*/  IADD3 R15, P2, PT, R20.reuse, R11, RZ ;  /* 0x0000000b140f7210 */ /* 0x040fe20007f5e0ff */
[----:B------:R-:W-:-:S03]  /*2980*/  IMAD R6, R20, 0x4, R16 ;  /* 0x0000000414067824 */ /* 0x000fc600078e0210 */
[----:B------:R-:W-:Y:S02]  /*2990*/  IADD3.X R24, PT, PT, RZ, RZ, RZ, P2, !PT ;  /* 0x000000ffff187210 */ /* 0x000fe400017fe4ff */
        /* <DEDUP_REMOVED lines=10> */
[----:B---3--:R-:W-:Y:S01]  /*2a40*/  ISETP.NE.AND P3, PT, R5, R24, PT ;  /* 0x000000180500720c */ /* 0x008fe20003f65270 */
[----:B------:R-:W-:-:S10]  /*2a50*/  VIADD R4, R21, 0x1 ;  /* 0x0000000115047836 */ /* 0x000fd40000000000 */
[----:B------:R-:W-:Y:S01]  /*2a60*/  @!P2 IMAD.MOV R4, RZ, RZ, R21 ;  /* 0x000000ffff04a224 */ /* 0x000fe200078e0215 */
[----:B----4-:R-:W-:-:S03]  /*2a70*/  ISETP.NE.AND P2, PT, R6, R27, PT ;  /* 0x0000001b0600720c */ /* 0x010fc60003f45270 */
[----:B------:R-:W-:Y:S02]  /*2a80*/  VIADD R5, R4, 0x1 ;  /* 0x0000000104057836 */ /* 0x000fe40000000000 */
[----:B------:R-:W-:Y:S01]  /*2a90*/  @!P3 IMAD.MOV R5, RZ, RZ, R4 ;  /* 0x000000ffff05b224 */ /* 0x000fe200078e0204 */
[----:B-----5:R-:W-:-:S04]  /*2aa0*/  ISETP.NE.AND P3, PT, R7, R26, PT ;  /* 0x0000001a0700720c */ /* 0x020fc80003f65270 */
[----:B------:R-:W-:-:S03]  /*2ab0*/  IADD3 R4, PT, PT, R5, 0x1, RZ ;  /* 0x0000000105047810 */ /* 0x000fc60007ffe0ff */
[----:B------:R-:W-:-:S04]  /*2ac0*/  @!P2 IMAD.MOV R4, RZ, RZ, R5 ;  /* 0x000000ffff04a224 */ /* 0x000fc800078e0205 */
[----:B------:R-:W-:Y:S02]  /*2ad0*/  VIADD R21, R4, 0x1 ;  /* 0x0000000104157836 */ /* 0x000fe40000000000 */
[----:B------:R-:W-:-:S07]  /*2ae0*/  @!P3 IMAD.MOV R21, RZ, RZ, R4 ;  /* 0x000000ffff15b224 */ /* 0x000fce00078e0204 */
.L_x_38:
[----:B------:R-:W-:Y:S05]  /*2af0*/  @!P1 BRA `(.L_x_36) ;  /* 0x0000000000789947 */ /* 0x000fea0003800000 */
[----:B------:R-:W0:Y:S01]  /*2b00*/  LDC.64 R6, c[0x0][0x380] ;  /* 0x0000e000ff067b82 */ /* 0x000e220000000a00 */
[C---:B------:R-:W-:Y:S01]  /*2b10*/  IADD3 R5, PT, PT, R20.reuse, R11, RZ ;  /* 0x0000000b14057210 */ /* 0x040fe20007ffe0ff */
[----:B------:R-:W-:-:S04]  /*2b20*/  IMAD R14, R20, 0x4, R16 ;  /* 0x00000004140e7824 */ /* 0x000fc800078e0210 */
[----:B0-----:R-:W-:Y:S02]  /*2b30*/  IMAD.WIDE.U32 R6, R5, 0x4, R6 ;  /* 0x0000000405067825 */ /* 0x001fe400078e0006 */
[----:B------:R-:W2:Y:S04]  /*2b40*/  LDL.64 R4, [R14] ;  /* 0x000000000e047983 */ /* 0x000ea80000100a00 */
[----:B------:R-:W2:Y:S01]  /*2b50*/  LDG.E R7, desc[UR36][R6.64] ;  /* 0x0000002406077981 */ /* 0x000ea2000c1e1900 */
[----:B------:R-:W-:Y:S02]  /*2b60*/  ISETP.NE.AND P2, PT, R0, 0x1, PT ;  /* 0x000000010000780c */ /* 0x000fe40003f45270 */
[----:B--2---:R-:W-:Y:S01]  /*2b70*/  ISETP.NE.AND P1, PT, R4, R7, PT ;  /* 0x000000070400720c */ /* 0x004fe20003f25270 */
[----:B------:R-:W-:-:S12]  /*2b80*/  VIADD R4, R21, 0x1 ;  /* 0x0000000115047836 */ /* 0x000fd80000000000 */
[----:B------:R-:W-:-:S04]  /*2b90*/  @!P1 IMAD.MOV R4, RZ, RZ, R21 ;  /* 0x000000ffff049224 */ /* 0x000fc800078e0215 */
[----:B------:R-:W-:Y:S01]  /*2ba0*/  IMAD.MOV.U32 R21, RZ, RZ, R4 ;  /* 0x000000ffff157224 */ /* 0x000fe200078e0004 */
[----:B------:R-:W-:Y:S06]  /*2bb0*/  @!P2 BRA `(.L_x_36) ;  /* 0x000000000048a947 */ /* 0x000fec0003800000 */
[----:B------:R-:W0:Y:S01]  /*2bc0*/  LDCU UR4, c[0x0][0x380] ;  /* 0x00007000ff0477ac */ /* 0x000e220008000800 */
[----:B------:R-:W-:Y:S01]  /*2bd0*/  IADD3 R4, P1, PT, R20, R11, RZ ;  /* 0x0000000b14047210 */ /* 0x000fe20007f3e0ff */
[----:B------:R-:W2:Y:S01]  /*2be0*/  LDL R14, [R14+0x8] ;  /* 0x000008000e0e7983 */ /* 0x000ea20000100800 */
[----:B------:R-:W-:Y:S01]  /*2bf0*/  ISETP.NE.AND P2, PT, R0, 0x2, PT ;  /* 0x000000020000780c */ /* 0x000fe20003f45270 */
[----:B------:R-:W1:Y:S01]  /*2c00*/  LDCU UR5, c[0x0][0x384] ;  /* 0x00007080ff0577ac */ /* 0x000e620008000800 */
[----:B------:R-:W-:Y:S02]  /*2c10*/  IADD3.X R7, PT, PT, RZ, RZ, RZ, P1, !PT ;  /* 0x000000ffff077210 */ /* 0x000fe40000ffe4ff */
[----:B0-----:R-:W-:-:S04]  /*2c20*/  LEA R6, P1, R4, UR4, 0x2 ;  /* 0x0000000404067c11 */ /* 0x001fc8000f8210ff */
[----:B-1----:R-:W-:-:S05]  /*2c30*/  LEA.HI.X R7, R4, UR5, R7, 0x2, P1 ;  /* 0x0000000504077c11 */ /* 0x002fca00088f1407 */
[----:B------:R-:W3:Y:S04]  /*2c40*/  LDG.E R4, desc[UR36][R6.64+0x4] ;  /* 0x0000042406047981 */ /* 0x000ee8000c1e1900 */
[----:B------:R-:W2:Y:S01]  /*2c50*/  @P2 LDG.E R15, desc[UR36][R6.64+0x8] ;  /* 0x00000824060f2981 */ /* 0x000ea2000c1e1900 */
[----:B---3--:R-:W-:Y:S01]  /*2c60*/  ISETP.NE.AND P1, PT, R5, R4, PT ;  /* 0x000000040500720c */ /* 0x008fe20003f25270 */
[----:B------:R-:W-:Y:S01]  /*2c70*/  VIADD R4, R21, 0x1 ;  /* 0x0000000115047836 */ /* 0x000fe20000000000 */
[----:B--2---:R-:W-:-:S11]  /*2c80*/  ISETP.NE.OR P3, PT, R14, R15, !P2 ;  /* 0x0000000f0e00720c */ /* 0x004fd60005765670 */
[----:B------:R-:W-:-:S04]  /*2c90*/  @!P1 IMAD.MOV R4, RZ, RZ, R21 ;  /* 0x000000ffff049224 */ /* 0x000fc800078e0215 */
[----:B------:R-:W-:-:S04]  /*2ca0*/  IMAD.MOV.U32 R21, RZ, RZ, R4 ;  /* 0x000000ffff157224 */ /* 0x000fc800078e0004 */
[C---:B------:R-:W-:Y:S01]  /*2cb0*/  @P2 VIADD R4, R21.reuse, 0x1 ;  /* 0x0000000115042836 */ /* 0x040fe20000000000 */
[----:B------:R-:W-:-:S05]  /*2cc0*/  @!P3 IADD3 R4, PT, PT, R21, RZ, RZ ;  /* 0x000000ff1504b210 */ /* 0x000fca0007ffe0ff */
[----:B------:R-:W-:-:S07]  /*2cd0*/  @P2 IMAD.MOV.U32 R21, RZ, RZ, R4 ;  /* 0x000000ffff152224 */ /* 0x000fce00078e0004 */
.L_x_36:
[----:B------:R-:W-:Y:S01]  /*2ce0*/  VIADD R11, R11, 0x1 ;  /* 0x000000010b0b7836 */ /* 0x000fe20000000000 */
[----:B------:R-:W-:-:S04]  /*2cf0*/  VIMNMX R10, PT, PT, R21, R10, PT ;  /* 0x0000000a150a7248 */ /* 0x000fc80003fe0100 */
[----:B------:R-:W-:-:S13]  /*2d00*/  ISETP.NE.AND P1, PT, R11, R12, PT ;  /* 0x0000000c0b00720c */ /* 0x000fda0003f25270 */
[----:B------:R-:W-:Y:S05]  /*2d10*/  @P1 BRA `(.L_x_39) ;  /* 0xfffffff000bc1947 */ /* 0x000fea000383ffff */
.L_x_32:
[----:B------:R-:W-:Y:S05]  /*2d20*/  BSYNC.RECONVERGENT B3 ;  /* 0x0000000000037941 */ /* 0x000fea0003800200 */
.L_x_31:
[----:B------:R-:W-:Y:S02]  /*2d30*/  IMAD.IADD R25, R25, 0x1, R10 ;  /* 0x0000000119197824 */ /* 0x000fe400078e020a */
[----:B------:R-:W-:Y:S01]  /*2d40*/  VIADD R12, R9, 0x4b0 ;  /* 0x000004b0090c7836 */ /* 0x000fe20000000000 */
[----:B------:R-:W-:Y:S06]  /*2d50*/  @P0 BRA `(.L_x_40) ;  /* 0xfffffff000800947 */ /* 0x000fec000383ffff */
[----:B------:R-:W-:Y:S05]  /*2d60*/  BSYNC.RECONVERGENT B2 ;  /* 0x0000000000027941 */ /* 0x000fea0003800200 */
.L_x_30:
[----:B------:R-:W-:Y:S02]  /*2d70*/  LEA R5, R19, R16, 0x2 ;  /* 0x0000001013057211 */ /* 0x000fe400078e10ff */
[----:B------:R-:W-:-:S03]  /*2d80*/  ISETP.GE.AND P0, PT, R25, R8, PT ;  /* 0x000000081900720c */ /* 0x000fc60003f06270 */
[----:B------:R0:W-:Y:S10]  /*2d90*/  STL [R5], R18 ;  /* 0x0000001205007387 */ /* 0x0001f40000100800 */
[----:B0-----:R-:W-:Y:S05]  /*2da0*/  @P0 BRA `(.L_x_29) ;  /* 0x0000000400400947 */ /* 0x001fea0003800000 */
[----:B------:R-:W0:Y:S02]  /*2db0*/  LDC R24, c[0x0][0x388] ;  /* 0x0000e200ff187b82 */ /* 0x000e240000000800 */
[----:B0-----:R-:W-:-:S05]  /*2dc0*/  VIADD R4, R24, 0xffffffff ;  /* 0xffffffff18047836 */ /* 0x001fca0000000000 */
[----:B------:R-:W-:Y:S01]  /*2dd0*/  ISETP.GE.U32.AND P0, PT, R4, 0xf, PT ;  /* 0x0000000f0400780c */ /* 0x000fe20003f06070 */
[----:B------:R-:W-:-:S12]  /*2de0*/  IMAD.MOV.U32 R4, RZ, RZ, RZ ;  /* 0x000000ffff047224 */ /* 0x000fd800078e00ff */
[----:B------:R-:W-:Y:S05]  /*2df0*/  @!P0 BRA `(.L_x_41) ;  /* 0x0000000000408947 */ /* 0x000fea0003800000 */
[----:B------:R-:W-:Y:S01]  /*2e00*/  BSSY.RECONVERGENT B2, `(.L_x_42) ;  /* 0x000000e000027945 */ /* 0x000fe20003800200 */
[----:B------:R-:W-:-:S07]  /*2e10*/  IMAD.MOV.U32 R26, RZ, RZ, RZ ;  /* 0x000000ffff1a7224 */ /* 0x000fce00078e00ff */
.L_x_43:
[----:B0-----:R-:W-:-:S05]  /*2e20*/  IMAD R27, R26, 0x4, R1 ;  /* 0x000000041a1b7824 */ /* 0x001fca00078e0201 */
[----:B------:R-:W2:Y:S04]  /*2e30*/  LDL.128 R4, [R27+0xb0] ;  /* 0x0000b0001b047983 */ /* 0x000ea80000100c00 */
[----:B------:R-:W3:Y:S04]  /*2e40*/  LDL.128 R8, [R27+0xc0] ;  /* 0x0000c0001b087983 */ /* 0x000ee80000100c00 */
[----:B------:R-:W4:Y:S04]  /*2e50*/  LDL.128 R12, [R27+0xd0] ;  /* 0x0000d0001b0c7983 */ /* 0x000f280000100c00 */
[----:B------:R-:W5:Y:S01]  /*2e60*/  LDL.128 R20, [R27+0xe0] ;  /* 0x0000e0001b147983 */ /* 0x000f620000100c00 */
[----:B------:R-:W-:-:S04]  /*2e70*/  IADD3 R26, PT, PT, R26, 0x10, RZ ;  /* 0x000000101a1a7810 */ /* 0x000fc80007ffe0ff */
[----:B------:R-:W-:Y:S01]  /*2e80*/  ISETP.NE.AND P0, PT, R26, R2, PT ;  /* 0x000000021a00720c */ /* 0x000fe20003f05270 */
[----:B--2---:R0:W-:Y:S04]  /*2e90*/  STL.128 [R27], R4 ;  /* 0x000000041b007387 */ /* 0x0041e80000100c00 */
[----:B---3--:R0:W-:Y:S04]  /*2ea0*/  STL.128 [R27+0x10], R8 ;  /* 0x000010081b007387 */ /* 0x0081e80000100c00 */
[----:B----4-:R0:W-:Y:S04]  /*2eb0*/  STL.128 [R27+0x20], R12 ;  /* 0x0000200c1b007387 */ /* 0x0101e80000100c00 */
[----:B-----5:R0:W-:Y:S01]  /*2ec0*/  STL.128 [R27+0x30], R20 ;  /* 0x000030141b007387 */ /* 0x0201e20000100c00 */
[----:B------:R-:W-:Y:S05]  /*2ed0*/  @P0 BRA `(.L_x_43) ;  /* 0xfffffffc00d00947 */ /* 0x000fea000383ffff */
[----:B------:R-:W-:Y:S05]  /*2ee0*/  BSYNC.RECONVERGENT B2 ;  /* 0x0000000000027941 */ /* 0x000fea0003800200 */
.L_x_42:
[----:B0-----:R-:W-:-:S07]  /*2ef0*/  IMAD.MOV.U32 R4, RZ, RZ, R2 ;  /* 0x000000ffff047224 */ /* 0x001fce00078e0002 */
.L_x_41:
[----:B------:R-:W-:Y:S01]  /*2f00*/  LOP3.LUT R5, R24, 0xf, RZ, 0xc0, !PT ;  /* 0x0000000f18057812 */ /* 0x000fe200078ec0ff */
[----:B------:R-:W-:-:S03]  /*2f10*/  IMAD.MOV.U32 R8, RZ, RZ, R25 ;  /* 0x000000ffff087224 */ /* 0x000fc600078e0019 */
[----:B------:R-:W-:-:S13]  /*2f20*/  ISETP.NE.AND P0, PT, R5, RZ, PT ;  /* 0x000000ff0500720c */ /* 0x000fda0003f05270 */
[----:B------:R-:W-:Y:S05]  /*2f30*/  @!P0 BRA `(.L_x_29) ;  /* 0x0000000000dc8947 */ /* 0x000fea0003800000 */
[----:B------:R-:W-:Y:S01]  /*2f40*/  VIADD R5, R5, 0xffffffff ;  /* 0xffffffff05057836 */ /* 0x000fe20000000000 */
[----:B------:R-:W-:-:S04]  /*2f50*/  LOP3.LUT R24, R24, 0x7, RZ, 0xc0, !PT ;  /* 0x0000000718187812 */ /* 0x000fc800078ec0ff */
[----:B------:R-:W-:Y:S02]  /*2f60*/  ISETP.GE.U32.AND P0, PT, R5, 0x7, PT ;  /* 0x000000070500780c */ /* 0x000fe40003f06070 */
[----:B------:R-:W-:-:S11]  /*2f70*/  ISETP.NE.AND P1, PT, R24, RZ, PT ;  /* 0x000000ff1800720c */ /* 0x000fd60003f25270 */
[----:B------:R-:W-:Y:S05]  /*2f80*/  @!P0 BRA `(.L_x_44) ;  /* 0x0000000000488947 */ /* 0x000fea0003800000 */
[----:B------:R-:W-:-:S05]  /*2f90*/  IMAD R13, R4, 0x4, R1 ;  /* 0x00000004040d7824 */ /* 0x000fca00078e0201 */
[----:B------:R-:W2:Y:S04]  /*2fa0*/  LDL R5, [R13+0xb0] ;  /* 0x0000b0000d057983 */ /* 0x000ea80000100800 */
[----:B------:R-:W3:Y:S04]  /*2fb0*/  LDL R6, [R13+0xb4] ;  /* 0x0000b4000d067983 */ /* 0x000ee80000100800 */
[----:B------:R-:W4:Y:S04]  /*2fc0*/  LDL R7, [R13+0xb8] ;  /* 0x0000b8000d077983 */ /* 0x000f280000100800 */
[----:B------:R-:W5:Y:S04]  /*2fd0*/  LDL R8, [R13+0xbc] ;  /* 0x0000bc000d087983 */ /* 0x000f680000100800 */
[----:B------:R-:W5:Y:S04]  /*2fe0*/  LDL R9, [R13+0xc0] ;  /* 0x0000c0000d097983 */ /* 0x000f680000100800 */
[----:B------:R-:W5:Y:S04]  /*2ff0*/  LDL R10, [R13+0xc4] ;  /* 0x0000c4000d0a7983 */ /* 0x000f680000100800 */
[----:B------:R-:W5:Y:S04]  /*3000*/  LDL R11, [R13+0xc8] ;  /* 0x0000c8000d0b7983 */ /* 0x000f680000100800 */
[----:B------:R-:W5:Y:S01]  /*3010*/  LDL R12, [R13+0xcc] ;  /* 0x0000cc000d0c7983 */ /* 0x000f620000100800 */
[----:B------:R-:W-:-:S03]  /*3020*/  IADD3 R4, PT, PT, R4, 0x8, RZ ;  /* 0x0000000804047810 */ /* 0x000fc60007ffe0ff */
        /* <DEDUP_REMOVED lines=8> */
.L_x_44:
[----:B0-----:R-:W-:Y:S01]  /*30b0*/  IMAD.MOV.U32 R8, RZ, RZ, R25 ;  /* 0x000000ffff087224 */ /* 0x001fe200078e0019 */
[----:B------:R-:W-:Y:S06]  /*30c0*/  @!P1 BRA `(.L_x_29) ;  /* 0x0000000000789947 */ /* 0x000fec0003800000 */
[----:B------:R-:W-:Y:S01]  /*30d0*/  VIADD R5, R24, 0xffffffff ;  /* 0xffffffff18057836 */ /* 0x000fe20000000000 */
[----:B------:R-:W-:-:S04]  /*30e0*/  ISETP.NE.AND P1, PT, R0, RZ, PT ;  /* 0x000000ff0000720c */ /* 0x000fc80003f25270 */
[----:B------:R-:W-:-:S13]  /*30f0*/  ISETP.GE.U32.AND P0, PT, R5, 0x3, PT ;  /* 0x000000030500780c */ /* 0x000fda0003f06070 */
[----:B------:R-:W-:Y:S05]  /*3100*/  @!P0 BRA `(.L_x_45) ;  /* 0x0000000000288947 */ /* 0x000fea0003800000 */
[----:B------:R-:W-:-:S05]  /*3110*/  IMAD R9, R4, 0x4, R1 ;  /* 0x0000000404097824 */ /* 0x000fca00078e0201 */
[----:B------:R-:W2:Y:S04]  /*3120*/  LDL R5, [R9+0xb0] ;  /* 0x0000b00009057983 */ /* 0x000ea80000100800 */
[----:B------:R-:W3:Y:S04]  /*3130*/  LDL R6, [R9+0xb4] ;  /* 0x0000b40009067983 */ /* 0x000ee80000100800 */
[----:B------:R-:W4:Y:S04]  /*3140*/  LDL R7, [R9+0xb8] ;  /* 0x0000b80009077983 */ /* 0x000f280000100800 */
[----:B------:R-:W5:Y:S01]  /*3150*/  LDL R8, [R9+0xbc] ;  /* 0x0000bc0009087983 */ /* 0x000f620000100800 */
[----:B------:R-:W-:-:S03]  /*3160*/  VIADD R4, R4, 0x4 ;  /* 0x0000000404047836 */ /* 0x000fc60000000000 */
[----:B--2---:R0:W-:Y:S04]  /*3170*/  STL [R9], R5 ;  /* 0x0000000509007387 */ /* 0x0041e80000100800 */
[----:B---3--:R0:W-:Y:S04]  /*3180*/  STL [R9+0x4], R6 ;  /* 0x0000040609007387 */ /* 0x0081e80000100800 */
[----:B----4-:R0:W-:Y:S04]  /*3190*/  STL [R9+0x8], R7 ;  /* 0x0000080709007387 */ /* 0x0101e80000100800 */
[----:B-----5:R0:W-:Y:S02]  /*31a0*/  STL [R9+0xc], R8 ;  /* 0x00000c0809007387 */ /* 0x0201e40000100800 */
.L_x_45:
[----:B0-----:R-:W-:Y:S01]  /*31b0*/  MOV R8, R25 ;  /* 0x0000001900087202 */ /* 0x001fe20000000f00 */
[----:B------:R-:W-:Y:S06]  /*31c0*/  @!P1 BRA `(.L_x_29) ;  /* 0x0000000000389947 */ /* 0x000fec0003800000 */
[----:B------:R-:W-:-:S05]  /*31d0*/  IMAD R5, R4, 0x4, R1 ;  /* 0x0000000404057824 */ /* 0x000fca00078e0201 */
[----:B------:R-:W2:Y:S01]  /*31e0*/  LDL R4, [R5+0xb0] ;  /* 0x0000b00005047983 */ /* 0x000ea20000100800 */
[----:B------:R-:W-:Y:S01]  /*31f0*/  ISETP.NE.AND P0, PT, R0, 0x1, PT ;  /* 0x000000010000780c */ /* 0x000fe20003f05270 */
[----:B------:R-:W-:Y:S02]  /*3200*/  IMAD.MOV.U32 R8, RZ, RZ, R25 ;  /* 0x000000ffff087224 */ /* 0x000fe400078e0019 */
[----:B--2---:R0:W-:Y:S10]  /*3210*/  STL [R5], R4 ;  /* 0x0000000405007387 */ /* 0x0041f40000100800 */
[----:B------:R-:W-:Y:S05]  /*3220*/  @!P0 BRA `(.L_x_29) ;  /* 0x0000000000208947 */ /* 0x000fea0003800000 */
[----:B0-----:R-:W2:Y:S01]  /*3230*/  LDL R4, [R5+0xb4] ;  /* 0x0000b40005047983 */ /* 0x001ea20000100800 */
[----:B------:R-:W-:Y:S01]  /*3240*/  ISETP.NE.AND P0, PT, R0, 0x2, PT ;  /* 0x000000020000780c */ /* 0x000fe20003f05270 */
[----:B------:R-:W-:Y:S02]  /*3250*/  IMAD.MOV.U32 R8, RZ, RZ, R25 ;  /* 0x000000ffff087224 */ /* 0x000fe400078e0019 */
[----:B--2---:R1:W-:Y:S10]  /*3260*/  STL [R5+0x4], R4 ;  /* 0x0000040405007387 */ /* 0x0043f40000100800 */
[----:B------:R-:W-:Y:S05]  /*3270*/  @!P0 BRA `(.L_x_29) ;  /* 0x00000000000c8947 */ /* 0x000fea0003800000 */
[----:B-1----:R-:W2:Y:S01]  /*3280*/  LDL R4, [R5+0xb8] ;  /* 0x0000b80005047983 */ /* 0x002ea20000100800 */
[----:B------:R-:W-:-:S03]  /*3290*/  IMAD.MOV.U32 R8, RZ, RZ, R25 ;  /* 0x000000ffff087224 */ /* 0x000fc600078e0019 */
[----:B--2---:R2:W-:Y:S04]  /*32a0*/  STL [R5+0x8], R4 ;  /* 0x0000080405007387 */ /* 0x0045e80000100800 */
.L_x_29:
[----:B------:R-:W-:Y:S05]  /*32b0*/  BSYNC.RECONVERGENT B1 ;  /* 0x0000000000017941 */ /* 0x000fea0003800200 */
.L_x_28:
[----:B------:R-:W-:Y:S01]  /*32c0*/  ISETP.NE.AND P0, PT, R18, 0x1, PT ;  /* 0x000000011200780c */ /* 0x000fe20003f05270 */
[----:B------:R-:W-:-:S12]  /*32d0*/  BSSY.RECONVERGENT B1, `(.L_x_46) ;  /* 0x000013c000017945 */ /* 0x000fd80003800200 */
[----:B------:R-:W-:Y:S05]  /*32e0*/  @!P0 BRA `(.L_x_47) ;  /* 0x0000001000e88947 */ /* 0x000fea0003800000 */
[----:B012---:R-:W-:Y:S01]  /*32f0*/  LEA R5, R19, R16, 0x2 ;  /* 0x0000001013057211 */ /* 0x007fe200078e10ff */
[----:B------:R-:W-:Y:S01]  /*3300*/  IMAD.MOV.U32 R4, RZ, RZ, 0x1 ;  /* 0x00000001ff047424 */ /* 0x000fe200078e00ff */
[----:B------:R-:W-:Y:S01]  /*3310*/  BSSY.RECONVERGENT B2, `(.L_x_48) ;  /* 0x00000e3000027945 */ /* 0x000fe20003800200 */
[----:B------:R-:W-:Y:S02]  /*3320*/  IMAD.MOV.U32 R11, RZ, RZ, RZ ;  /* 0x000000ffff0b7224 */ /* 0x000fe400078e00ff */
[----:B------:R-:W-:Y:S01]  /*3330*/  IMAD.MOV.U32 R12, RZ, RZ, R17 ;  /* 0x000000ffff0c7224 */ /* 0x000fe200078e0011 */
[----:B------:R0:W-:Y:S01]  /*3340*/  STL [R5], R4 ;  /* 0x0000000405007387 */ /* 0x0001e20000100800 */
[----:B------:R-:W-:-:S07]  /*3350*/  IMAD.MOV.U32 R25, RZ, RZ, RZ ;  /* 0x000000ffff197224 */ /* 0x000fce00078e00ff */
.L_x_58:
[----:B0-----:R-:W0:Y:S01]  /*3360*/  LDC R4, c[0x0][0x388] ;  /* 0x0000e200ff047b82 */ /* 0x001e220000000800 */
[----:B------:R-:W-:Y:S01]  /*3370*/  IMAD R9, R11, 0x258, RZ ;  /* 0x000002580b097824 */ /* 0x000fe200078e02ff */
[----:B------:R-:W-:Y:S01]  /*3380*/  BSSY.RECONVERGENT B3, `(.L_x_49) ;  /* 0x00000d3000037945 */ /* 0x000fe20003800200 */
[----:B------:R-:W-:-:S03]  /*3390*/  HFMA2 R10, -RZ, RZ, 0, 5.9545040130615234375e-05 ;  /* 0x000003e7ff0a7431 */ /* 0x000fc600000001ff */
[----:B0-----:R-:W-:-:S04]  /*33a0*/  IADD3 R4, PT, PT, R9, 0x258, -R4 ;  /* 0x0000025809047810 */ /* 0x001fc80007ffe804 */
[----:B------:R-:W-:-:S13]  /*33b0*/  ISETP.GE.AND P0, PT, R9, R4, PT ;  /* 0x000000040900720c */ /* 0x000fda0003f06270 */
[----:B------:R-:W-:Y:S05]  /*33c0*/  @P0 BRA `(.L_x_50) ;  /* 0x0000000c00380947 */ /* 0x000fea0003800000 */
[----:B------:R-:W-:-:S07]  /*33d0*/  IMAD.MOV.U32 R10, RZ, RZ, 0x3e7 ;  /* 0x000003e7ff0a7424 */ /* 0x000fce00078e00ff */
.L_x_57:
[----:B------:R-:W0:Y:S01]  /*33e0*/  LDC R13, c[0x0][0x388] ;  /* 0x0000e200ff0d7b82 */ /* 0x000e220000000800 */
[----:B------:R-:W-:Y:S02]  /*33f0*/  IMAD.MOV.U32 R14, RZ, RZ, RZ ;  /* 0x000000ffff0e7224 */ /* 0x000fe400078e00ff */
[----:B------:R-:W-:Y:S02]  /*3400*/  IMAD.MOV.U32 R21, RZ, RZ, RZ ;  /* 0x000000ffff157224 */ /* 0x000fe400078e00ff */
[----:B0-----:R-:W-:-:S05]  /*3410*/  VIADD R4, R13, 0xffffffff ;  /* 0xffffffff0d047836 */ /* 0x001fca0000000000 */
[----:B------:R-:W-:-:S13]  /*3420*/  ISETP.GE.U32.AND P0, PT, R4, 0xf, PT ;  /* 0x0000000f0400780c */ /* 0x000fda0003f06070 */
[----:B------:R-:W-:Y:S05]  /*3430*/  @!P0 BRA `(.L_x_51) ;  /* 0x0000000400408947 */ /* 0x000fea0003800000 */
[----:B------:R-:W-:Y:S01]  /*3440*/  BSSY.RECONVERGENT B4, `(.L_x_52) ;  /* 0x000004e000047945 */ /* 0x000fe20003800200 */
[----:B------:R-:W-:Y:S01]  /*3450*/  MOV R15, RZ ;  /* 0x000000ff000f7202 */ /* 0x000fe20000000f00 */
[----:B------:R-:W-:-:S07]  /*3460*/  IMAD.MOV.U32 R21, RZ, RZ, RZ ;  /* 0x000000ffff157224 */ /* 0x000fce00078e00ff */
.L_x_53:
[----:B------:R-:W0:Y:S01]  /*3470*/  LDC.64 R22, c[0x0][0x380] ;  /* 0x0000e000ff167b82 */ /* 0x000e220000000a00 */
[C---:B------:R-:W-:Y:S02]  /*3480*/  IMAD.IADD R5, R15.reuse, 0x1, R9 ;  /* 0x000000010f057824 */ /* 0x040fe400078e0209 */
[----:B------:R-:W-:Y:S02]  /*3490*/  IMAD R14, R15, 0x4, R16 ;  /* 0x000000040f0e7824 */ /* 0x000fe400078e0210 */
[----:B0-----:R-:W-:-:S03]  /*34a0*/  IMAD.WIDE.U32 R22, R5, 0x4, R22 ;  /* 0x0000000405167825 */ /* 0x001fc600078e0016 */
[----:B------:R-:W2:Y:S04]  /*34b0*/  LDL.128 R4, [R14] ;  /* 0x000000000e047983 */ /* 0x000ea80000100c00 */
[----:B------:R-:W2:Y:S04]  /*34c0*/  LDG.E R27, desc[UR36][R22.64] ;  /* 0x00000024161b7981 */ /* 0x000ea8000c1e1900 */
[----:B------:R-:W3:Y:S04]  /*34d0*/  LDG.E R24, desc[UR36][R22.64+0x4] ;  /* 0x0000042416187981 */ /* 0x000ee8000c1e1900 */
[----:B------:R-:W4:Y:S04]  /*34e0*/  LDG.E R29, desc[UR36][R22.64+0x8] ;  /* 0x00000824161d7981 */ /* 0x000f28000c1e1900 */
[----:B------:R-:W5:Y:S04]  /*34f0*/  LDG.E R20, desc[UR36][R22.64+0xc] ;  /* 0x00000c2416147981 */ /* 0x000f68000c1e1900 */
[----:B------:R-:W5:Y:S01]  /*3500*/  LDG.E R26, desc[UR36][R22.64+0x14] ;  /* 0x00001424161a7981 */ /* 0x000f62000c1e1900 */
[----:B--2---:R-:W-:Y:S01]  /*3510*/  ISETP.NE.AND P0, PT, R4, R27, PT ;  /* 0x0000001b0400720c */ /* 0x004fe20003f05270 */
[----:B------:R-:W-:-:S02]  /*3520*/  VIADD R4, R21, 0x1 ;  /* 0x0000000115047836 */ /* 0x000fc40000000000 */
[----:B------:R-:W2:Y:S01]  /*3530*/  LDG.E R27, desc[UR36][R22.64+0x10] ;  /* 0x00001024161b7981 */ /* 0x000ea2000c1e1900 */
[----:B---3--:R-:W-:-:S03]  /*3540*/  ISETP.NE.AND P1, PT, R5, R24, PT ;  /* 0x000000180500720c */ /* 0x008fc60003f25270 */
[----:B------:R-:W3:Y:S06]  /*3550*/  LDG.E R24, desc[UR36][R22.64+0x1c] ;  /* 0x00001c2416187981 */ /* 0x000eec000c1e1900 */
[----:B------:R-:W-:Y:S02]  /*3560*/  @!P0 IADD3 R4, PT, PT, R21, RZ, RZ ;  /* 0x000000ff15048210 */ /* 0x000fe40007ffe0ff */
[----:B----4-:R-:W-:Y:S02]  /*3570*/  ISETP.NE.AND P0, PT, R6, R29, PT ;  /* 0x0000001d0600720c */ /* 0x010fe40003f05270 */
[----:B------:R-:W4:Y:S01]  /*3580*/  LDG.E R29, desc[UR36][R22.64+0x28] ;  /* 0x00002824161d7981 */ /* 0x000f22000c1e1900 */
[----:B------:R-:W-:-:S02]  /*3590*/  VIADD R5, R4, 0x1 ;  /* 0x0000000104057836 */ /* 0x000fc40000000000 */
[----:B------:R-:W-:Y:S01]  /*35a0*/  @!P1 IMAD.MOV R5, RZ, RZ, R4 ;  /* 0x000000ffff059224 */ /* 0x000fe200078e0204 */
[----:B-----5:R-:W-:-:S03]  /*35b0*/  ISETP.NE.AND P1, PT, R7, R20, PT ;  /* 0x000000140700720c */ /* 0x020fc60003f25270 */
[----:B------:R-:W-:-:S04]  /*35c0*/  VIADD R21, R5, 0x1 ;  /* 0x0000000105157836 */ /* 0x000fc80000000000 */
[----:B------:R-:W-:Y:S02]  /*35d0*/  @!P0 IMAD.MOV R21, RZ, RZ, R5 ;  /* 0x000000ffff158224 */ /* 0x000fe400078e0205 */
[----:B------:R-:W2:Y:S03]  /*35e0*/  LDL.128 R4, [R14+0x10] ;  /* 0x000010000e047983 */ /* 0x000ea60000100c00 */
[----:B------:R-:W-:Y:S01]  /*35f0*/  IADD3 R20, PT, PT, R21, 0x1, RZ ;  /* 0x0000000115147810 */ /* 0x000fe20007ffe0ff */
[----:B------:R-:W-:Y:S02]  /*3600*/  @!P1 IMAD.MOV R20, RZ, RZ, R21 ;  /* 0x000000ffff149224 */ /* 0x000fe400078e0215 */
[----:B------:R-:W5:Y:S01]  /*3610*/  LDG.E R21, desc[UR36][R22.64+0x18] ;  /* 0x0000182416157981 */ /* 0x000f62000c1e1900 */
[----:B--2---:R-:W-:Y:S02]  /*3620*/  ISETP.NE.AND P0, PT, R4, R27, PT ;  /* 0x0000001b0400720c */ /* 0x004fe40003f05270 */
[----:B------:R-:W-:Y:S01]  /*3630*/  ISETP.NE.AND P1, PT, R5, R26, PT ;  /* 0x0000001a0500720c */ /* 0x000fe20003f25270 */
[----:B------:R-:W-:Y:S01]  /*3640*/  VIADD R4, R20, 0x1 ;  /* 0x0000000114047836 */ /* 0x000fe20000000000 */
[----:B------:R-:W2:Y:S04]  /*3650*/  LDG.E R27, desc[UR36][R22.64+0x20] ;  /* 0x00002024161b7981 */ /* 0x000ea8000c1e1900 */
[----:B------:R-:W4:Y:S05]  /*3660*/  LDG.E R26, desc[UR36][R22.64+0x2c] ;  /* 0x00002c24161a7981 */ /* 0x000f2a000c1e1900 */
[----:B------:R-:W-:Y:S01]  /*3670*/  @!P0 IMAD.MOV R4, RZ, RZ, R20 ;  /* 0x000000ffff048224 */ /* 0x000fe200078e0214 */
[----:B-----5:R-:W-:-:S03]  /*3680*/  ISETP.NE.AND P0, PT, R6, R21, PT ;  /* 0x000000150600720c */ /* 0x020fc60003f05270 */
[C---:B------:R-:W-:Y:S01]  /*3690*/  VIADD R5, R4.reuse, 0x1 ;  /* 0x0000000104057836 */ /* 0x040fe20000000000 */
[----:B------:R-:W-:Y:S02]  /*36a0*/  @!P1 IADD3 R5, PT, PT, R4, RZ, RZ ;  /* 0x000000ff04059210 */ /* 0x000fe40007ffe0ff */
[----:B---3--:R-:W-:Y:S02]  /*36b0*/  ISETP.NE.AND P1, PT, R7, R24, PT ;  /* 0x000000180700720c */ /* 0x008fe40003f25270 */
[----:B------:R-:W3:Y:S01]  /*36c0*/  LDG.E R24, desc[UR36][R22.64+0x24] ;  /* 0x0000242416187981 */ /* 0x000ee2000c1e1900 */
[----:B------:R-:W-:-:S04]  /*36d0*/  VIADD R21, R5, 0x1 ;  /* 0x0000000105157836 */ /* 0x000fc80000000000 */
[----:B------:R-:W-:Y:S02]  /*36e0*/  @!P0 IMAD.MOV R21, RZ, RZ, R5 ;  /* 0x000000ffff158224 */ /* 0x000fe400078e0205 */
[----:B------:R-:W2:Y:S02]  /*36f0*/  LDL.128 R4, [R14+0x20] ;  /* 0x000020000e047983 */ /* 0x000ea40000100c00 */
[----:B------:R-:W-:Y:S02]  /*3700*/  VIADD R20, R21, 0x1 ;  /* 0x0000000115147836 */ /* 0x000fe40000000000 */
[----:B------:R-:W-:-:S05]  /*3710*/  @!P1 IMAD.MOV R20, RZ, RZ, R21 ;  /* 0x000000ffff149224 */ /* 0x000fca00078e0215 */
[----:B------:R-:W-:Y:S02]  /*3720*/  IADD3 R21, PT, PT, R20, 0x1, RZ ;  /* 0x0000000114157810 */ /* 0x000fe40007ffe0ff */
[----:B--2---:R-:W-:Y:S02]  /*3730*/  ISETP.NE.AND P0, PT, R4, R27, PT ;  /* 0x0000001b0400720c */ /* 0x004fe40003f05270 */
[----:B---3--:R-:W-:Y:S01]  /*3740*/  ISETP.NE.AND P1, PT, R5, R24, PT ;  /* 0x000000180500720c */ /* 0x008fe20003f25270 */
[----:B------:R-:W2:Y:S01]  /*3750*/  LDG.E R27, desc[UR36][R22.64+0x30] ;  /* 0x00003024161b7981 */ /* 0x000ea2000c1e1900 */
[----:B----4-:R-:W-:-:S03]  /*3760*/  ISETP.NE.AND P2, PT, R7, R26, PT ;  /* 0x0000001a0700720c */ /* 0x010fc60003f45270 */
[----:B------:R-:W3:Y:S06]  /*3770*/  LDG.E R24, desc[UR36][R22.64+0x34] ;  /* 0x0000342416187981 */ /* 0x000eec000c1e1900 */
[----:B------:R-:W-:Y:S01]  /*3780*/  @!P0 IMAD.MOV R21, RZ, RZ, R20 ;  /* 0x000000ffff158224 */ /* 0x000fe200078e0214 */
[----:B------:R-:W-:Y:S02]  /*3790*/  ISETP.NE.AND P0, PT, R6, R29, PT ;  /* 0x0000001d0600720c */ /* 0x000fe40003f05270 */
[----:B------:R-:W2:Y:S04]  /*37a0*/  LDL.128 R4, [R14+0x30] ;  /* 0x000030000e047983 */ /* 0x000ea80000100c00 */
[----:B------:R-:W4:Y:S01]  /*37b0*/  LDG.E R29, desc[UR36][R22.64+0x38] ;  /* 0x00003824161d7981 */ /* 0x000f22000c1e1900 */
[----:B------:R-:W-:-:S02]  /*37c0*/  VIADD R20, R21, 0x1 ;  /* 0x0000000115147836 */ /* 0x000fc40000000000 */
[----:B------:R-:W-:-:S04]  /*37d0*/  @!P1 IMAD.MOV R20, RZ, RZ, R21 ;  /* 0x000000ffff149224 */ /* 0x000fc800078e0215 */
[C---:B------:R-:W-:Y:S01]  /*37e0*/  VIADD R21, R20.reuse, 0x1 ;  /* 0x0000000114157836 */ /* 0x040fe20000000000 */
[----:B------:R-:W-:Y:S02]  /*37f0*/  @!P0 IADD3 R21, PT, PT, R20, RZ, RZ ;  /* 0x000000ff14158210 */ /* 0x000fe40007ffe0ff */
[----:B------:R-:W5:Y:S01]  /*3800*/  LDG.E R20, desc[UR36][R22.64+0x3c] ;  /* 0x00003c2416147981 */ /* 0x000f62000c1e1900 */
[----:B------:R-:W-:Y:S01]  /*3810*/  VIADD R15, R15, 0x10 ;  /* 0x000000100f0f7836 */ /* 0x000fe20000000000 */
[----:B--2---:R-:W-:Y:S01]  /*3820*/  ISETP.NE.AND P0, PT, R4, R27, PT ;  /* 0x0000001b0400720c */ /* 0x004fe20003f05270 */
[----:B------:R-:W-:Y:S01]  /*3830*/  VIADD R4, R21, 0x1 ;  /* 0x0000000115047836 */ /* 0x000fe20000000000 */
[----:B---3--:R-:W-:Y:S01]  /*3840*/  ISETP.NE.AND P1, PT, R5, R24, PT ;  /* 0x000000180500720c */ /* 0x008fe20003f25270 */
[----:B------:R-:W-:-:S04]  /*3850*/  @!P2 IMAD.MOV R4, RZ, RZ, R21 ;  /* 0x000000ffff04a224 */ /* 0x000fc800078e0215 */
[----:B------:R-:W-:-:S06]  /*3860*/  VIADD R5, R4, 0x1 ;  /* 0x0000000104057836 */ /* 0x000fcc0000000000 */
[----:B------:R-:W-:Y:S01]  /*3870*/  @!P0 IMAD.MOV R5, RZ, RZ, R4 ;  /* 0x000000ffff058224 */ /* 0x000fe200078e0204 */
[----:B----4-:R-:W-:-:S04]  /*3880*/  ISETP.NE.AND P0, PT, R6, R29, PT ;  /* 0x0000001d0600720c */ /* 0x010fc80003f05270 */
[----:B------:R-:W-:Y:S01]  /*3890*/  IADD3 R4, PT, PT, R5, 0x1, RZ ;  /* 0x0000000105047810 */ /* 0x000fe20007ffe0ff */
[----:B------:R-:W-:-:S04]  /*38a0*/  @!P1 IMAD.MOV R4, RZ, RZ, R5 ;  /* 0x000000ffff049224 */ /* 0x000fc800078e0205 */
[----:B------:R-:W-:Y:S01]  /*38b0*/  VIADD R5, R4, 0x1 ;  /* 0x0000000104057836 */ /* 0x000fe20000000000 */
[----:B-----5:R-:W-:-:S03]  /*38c0*/  ISETP.NE.AND P1, PT, R7, R20, PT ;  /* 0x000000140700720c */ /* 0x020fc60003f25270 */
[----:B------:R-:W-:Y:S01]  /*38d0*/  @!P0 IMAD.MOV R5, RZ, RZ, R4 ;  /* 0x000000ffff058224 */ /* 0x000fe200078e0204 */
[----:B------:R-:W-:-:S04]  /*38e0*/  ISETP.NE.AND P0, PT, R15, R2, PT ;  /* 0x000000020f00720c */ /* 0x000fc80003f05270 */
[----:B------:R-:W-:-:S05]  /*38f0*/  IADD3 R21, PT, PT, R5, 0x1, RZ ;  /* 0x0000000105157810 */ /* 0x000fca0007ffe0ff */
[----:B------:R-:W-:-:S04]  /*3900*/  @!P1 IMAD.MOV R21, RZ, RZ, R5 ;  /* 0x000000ffff159224 */ /* 0x000fc800078e0205 */
[----:B------:R-:W-:Y:S05]  /*3910*/  @P0 BRA `(.L_x_53) ;  /* 0xfffffff800d40947 */ /* 0x000fea000383ffff */
[----:B------:R-:W-:Y:S05]  /*3920*/  BSYNC.RECONVERGENT B4 ;  /* 0x0000000000047941 */ /* 0x000fea0003800200 */
.L_x_52:
[----:B------:R-:W-:-:S07]  /*3930*/  IMAD.MOV.U32 R14, RZ, RZ, R2 ;  /* 0x000000ffff0e7224 */ /* 0x000fce00078e0002 */
.L_x_51:
[----:B------:R-:W-:-:S04]  /*3940*/  LOP3.LUT R4, R13, 0xf, RZ, 0xc0, !PT ;  /* 0x0000000f0d047812 */ /* 0x000fc800078ec0ff */
[----:B------:R-:W-:-:S13]  /*3950*/  ISETP.NE.AND P0, PT, R4, RZ, PT ;  /* 0x000000ff0400720c */ /* 0x000fda0003f05270 */
[----:B------:R-:W-:Y:S05]  /*3960*/  @!P0 BRA `(.L_x_54) ;  /* 0x0000000400c08947 */ /* 0x000fea0003800000 */
[----:B------:R-:W-:Y:S01]  /*3970*/  VIADD R4, R4, 0xffffffff ;  /* 0xffffffff04047836 */ /* 0x000fe20000000000 */
[----:B------:R-:W-:-:S04]  /*3980*/  LOP3.LUT R13, R13, 0x7, RZ, 0xc0, !PT ;  /* 0x000000070d0d7812 */ /* 0x000fc800078ec0ff */
[----:B------:R-:W-:Y:S02]  /*3990*/  ISETP.GE.U32.AND P1, PT, R4, 0x7, PT ;  /* 0x000000070400780c */ /* 0x000fe40003f26070 */
[----:B------:R-:W-:-:S11]  /*39a0*/  ISETP.NE.AND P0, PT, R13, RZ, PT ;  /* 0x000000ff0d00720c */ /* 0x000fd60003f05270 */
[----:B------:R-:W-:Y:S05]  /*39b0*/  @!P1 BRA `(.L_x_55) ;  /* 0x0000000000b49947 */ /* 0x000fea0003800000 */
[----:B------:R-:W0:Y:S01]  /*39c0*/  LDC.64 R26, c[0x0][0x380] ;  /* 0x0000e000ff1a7b82 */ /* 0x000e220000000a00 */
[----:B------:R-:W1:Y:S01]  /*39d0*/  LDCU UR4, c[0x0][0x380] ;  /* 0x00007000ff0477ac */ /* 0x000e620008000800 */
[C---:B------:R-:W-:Y:S01]  /*39e0*/  IMAD.IADD R5, R14.reuse, 0x1, R9 ;  /* 0x000000010e057824 */ /* 0x040fe200078e0209 */
[C---:B------:R-:W-:Y:S01]  /*39f0*/  IADD3 R4, P1, PT, R14.reuse, R9, RZ ;  /* 0x000000090e047210 */ /* 0x040fe20007f3e0ff */
[----:B------:R-:W-:Y:S01]  /*3a00*/  IMAD R15, R14, 0x4, R16 ;  /* 0x000000040e0f7824 */ /* 0x000fe200078e0210 */
[----:B------:R-:W2:Y:S01]  /*3a10*/  LDCU UR5, c[0x0][0x384] ;  /* 0x00007080ff0577ac */ /* 0x000ea20008000800 */
[----:B0-----:R-:W-:Y:S01]  /*3a20*/  IMAD.WIDE.U32 R26, R5, 0x4, R26 ;  /* 0x00000004051a7825 */ /* 0x001fe200078e001a */
[----:B------:R-:W-:Y:S02]  /*3a30*/  IADD3.X R5, PT, PT, RZ, RZ, RZ, P1, !PT ;  /* 0x000000ffff057210 */ /* 0x000fe40000ffe4ff */
[----:B-1----:R-:W-:-:S03]  /*3a40*/  LEA R22, P1, R4, UR4, 0x2 ;  /* 0x0000000404167c11 */ /* 0x002fc6000f8210ff */
[----:B------:R-:W3:Y:S01]  /*3a50*/  LDG.E R27, desc[UR36][R26.64] ;  /* 0x000000241a1b7981 */ /* 0x000ee2000c1e1900 */
[----:B--2---:R-:W-:-:S03]  /*3a60*/  LEA.HI.X R23, R4, UR5, R5, 0x2, P1 ;  /* 0x0000000504177c11 */ /* 0x004fc600088f1405 */
[----:B------:R-:W3:Y:S04]  /*3a70*/  LDL.128 R4, [R15] ;  /* 0x000000000f047983 */ /* 0x000ee80000100c00 */
[----:B------:R-:W2:Y:S04]  /*3a80*/  LDG.E R20, desc[UR36][R22.64+0x4] ;  /* 0x0000042416147981 */ /* 0x000ea8000c1e1900 */
[----:B------:R-:W4:Y:S04]  /*3a90*/  LDG.E R29, desc[UR36][R22.64+0x8] ;  /* 0x00000824161d7981 */ /* 0x000f28000c1e1900 */
[----:B------:R-:W5:Y:S04]  /*3aa0*/  LDG.E R24, desc[UR36][R22.64+0xc] ;  /* 0x00000c2416187981 */ /* 0x000f68000c1e1900 */
[----:B------:R-:W4:Y:S01]  /*3ab0*/  LDG.E R26, desc[UR36][R22.64+0x1c] ;  /* 0x00001c24161a7981 */ /* 0x000f22000c1e1900 */
[----:B---3--:R-:W-:-:S03]  /*3ac0*/  ISETP.NE.AND P1, PT, R4, R27, PT ;  /* 0x0000001b0400720c */ /* 0x008fc60003f25270 */
[----:B------:R-:W3:Y:S01]  /*3ad0*/  LDG.E R27, desc[UR36][R22.64+0x10] ;  /* 0x00001024161b7981 */ /* 0x000ee2000c1e1900 */
[----:B--2---:R-:W-:Y:S01]  /*3ae0*/  ISETP.NE.AND P2, PT, R5, R20, PT ;  /* 0x000000140500720c */ /* 0x004fe20003f45270 */
[----:B------:R-:W-:Y:S01]  /*3af0*/  VIADD R20, R21, 0x1 ;  /* 0x0000000115147836 */ /* 0x000fe20000000000 */
[----:B-----5:R-:W-:-:S07]  /*3b00*/  ISETP.NE.AND P3, PT, R7, R24, PT ;  /* 0x000000180700720c */ /* 0x020fce0003f65270 */
[----:B------:R-:W-:Y:S01]  /*3b10*/  @!P1 IMAD.MOV R20, RZ, RZ, R21 ;  /* 0x000000ffff149224 */ /* 0x000fe200078e0215 */
[----:B----4-:R-:W-:Y:S01]  /*3b20*/  ISETP.NE.AND P1, PT, R6, R29, PT ;  /* 0x0000001d0600720c */ /* 0x010fe20003f25270 */
[----:B------:R-:W2:Y:S04]  /*3b30*/  LDG.E R24, desc[UR36][R22.64+0x14] ;  /* 0x0000142416187981 */ /* 0x000ea8000c1e1900 */
[----:B------:R-:W3:Y:S01]  /*3b40*/  LDL.128 R4, [R15+0x10] ;  /* 0x000010000f047983 */ /* 0x000ee20000100c00 */
[C---:B------:R-:W-:Y:S01]  /*3b50*/  VIADD R21, R20.reuse, 0x1 ;  /* 0x0000000114157836 */ /* 0x040fe20000000000 */
[----:B------:R-:W-:-:S05]  /*3b60*/  @!P2 IADD3 R21, PT, PT, R20, RZ, RZ ;  /* 0x000000ff1415a210 */ /* 0x000fca0007ffe0ff */
[----:B------:R-:W-:Y:S02]  /*3b70*/  VIADD R20, R21, 0x1 ;  /* 0x0000000115147836 */ /* 0x000fe40000000000 */
[----:B------:R-:W-:Y:S02]  /*3b80*/  @!P1 IMAD.MOV R20, RZ, RZ, R21 ;  /* 0x000000ffff149224 */ /* 0x000fe400078e0215 */
[----:B------:R-:W4:Y:S01]  /*3b90*/  LDG.E R21, desc[UR36][R22.64+0x18] ;  /* 0x0000182416157981 */ /* 0x000f22000c1e1900 */
[----:B------:R-:W-:Y:S01]  /*3ba0*/  VIADD R14, R14, 0x8 ;  /* 0x000000080e0e7836 */ /* 0x000fe20000000000 */
[----:B---3--:R-:W-:Y:S01]  /*3bb0*/  ISETP.NE.AND P1, PT, R4, R27, PT ;  /* 0x0000001b0400720c */ /* 0x008fe20003f25270 */
[----:B------:R-:W-:Y:S01]  /*3bc0*/  VIADD R4, R20, 0x1 ;  /* 0x0000000114047836 */ /* 0x000fe20000000000 */
[----:B--2---:R-:W-:Y:S01]  /*3bd0*/  ISETP.NE.AND P2, PT, R5, R24, PT ;  /* 0x000000180500720c */ /* 0x004fe20003f45270 */
[----:B------:R-:W-:-:S05]  /*3be0*/  @!P3 IMAD.MOV R4, RZ, RZ, R20 ;  /* 0x000000ffff04b224 */ /* 0x000fca00078e0214 */
[----:B------:R-:W-:-:S05]  /*3bf0*/  IADD3 R5, PT, PT, R4, 0x1, RZ ;  /* 0x0000000104057810 */ /* 0x000fca0007ffe0ff */
[----:B------:R-:W-:Y:S01]  /*3c00*/  @!P1 IMAD.MOV R5, RZ, RZ, R4 ;  /* 0x000000ffff059224 */ /* 0x000fe200078e0204 */
[----:B----4-:R-:W-:-:S03]  /*3c10*/  ISETP.NE.AND P1, PT, R6, R21, PT ;  /* 0x000000150600720c */ /* 0x010fc60003f25270 */
[----:B------:R-:W-:Y:S02]  /*3c20*/  VIADD R4, R5, 0x1 ;  /* 0x0000000105047836 */ /* 0x000fe40000000000 */
[----:B------:R-:W-:Y:S01]  /*3c30*/  @!P2 IMAD.MOV R4, RZ, RZ, R5 ;  /* 0x000000ffff04a224 */ /* 0x000fe200078e0205 */
[----:B------:R-:W-:-:S03]  /*3c40*/  ISETP.NE.AND P2, PT, R7, R26, PT ;  /* 0x0000001a0700720c */ /* 0x000fc60003f45270 */
[----:B------:R-:W-:-:S04]  /*3c50*/  VIADD R5, R4, 0x1 ;  /* 0x0000000104057836 */ /* 0x000fc80000000000 */
[----:B------:R-:W-:-:S05]  /*3c60*/  @!P1 IADD3 R5, PT, PT, R4, RZ, RZ ;  /* 0x000000ff04059210 */ /* 0x000fca0007ffe0ff */
[----:B------:R-:W-:Y:S02]  /*3c70*/  VIADD R21, R5, 0x1 ;  /* 0x0000000105157836 */ /* 0x000fe40000000000 */
[----:B------:R-:W-:-:S07]  /*3c80*/  @!P2 IMAD.MOV R21, RZ, RZ, R5 ;  /* 0x000000ffff15a224 */ /* 0x000fce00078e0205 */
.L_x_55:
[----:B------:R-:W-:Y:S05]  /*3c90*/  @!P0 BRA `(.L_x_54) ;  /* 0x0000000000f48947 */ /* 0x000fea0003800000 */
[----:B------:R-:W-:Y:S01]  /*3ca0*/  VIADD R13, R13, 0xffffffff ;  /* 0xffffffff0d0d7836 */ /* 0x000fe20000000000 */
[----:B------:R-:W-:-:S04]  /*3cb0*/  ISETP.NE.AND P0, PT, R0, RZ, PT ;  /* 0x000000ff0000720c */ /* 0x000fc80003f05270 */
[----:B------:R-:W-:-:S13]  /*3cc0*/  ISETP.GE.U32.AND P1, PT, R13, 0x3, PT ;  /* 0x000000030d00780c */ /* 0x000fda0003f26070 */
[----:B------:R-:W-:Y:S05]  /*3cd0*/  @!P1 BRA `(.L_x_56) ;  /* 0x00000000006c9947 */ /* 0x000fea0003800000 */
[----:B------:R-:W0:Y:S01]  /*3ce0*/  LDC.64 R26, c[0x0][0x380] ;  /* 0x0000e000ff1a7b82 */ /* 0x000e220000000a00 */
[----:B------:R-:W1:Y:S01]  /*3cf0*/  LDCU.64 UR4, c[0x0][0x380] ;  /* 0x00007000ff0477ac */ /* 0x000e620008000a00 */
[CC--:B------:R-:W-:Y:S01]  /*3d00*/  IADD3 R5, PT, PT, R14.reuse, R9.reuse, RZ ;  /* 0x000000090e057210 */ /* 0x0c0fe20007ffe0ff */
[C---:B------:R-:W-:Y:S01]  /*3d10*/  IMAD R6, R14.reuse, 0x4, R16 ;  /* 0x000000040e067824 */ /* 0x040fe200078e0210 */
[----:B------:R-:W-:-:S05]  /*3d20*/  IADD3 R13, P1, PT, R14, R9, RZ ;  /* 0x000000090e0d7210 */ /* 0x000fca0007f3e0ff */
        /* <DEDUP_REMOVED lines=9> */
[----:B------:R-:W-:-:S02]  /*3dc0*/  IADD3 R14, PT, PT, R14, 0x4, RZ ;  /* 0x000000040e0e7810 */ /* 0x000fc40007ffe0ff */
[----:B--2---:R-:W-:Y:S02]  /*3dd0*/  ISETP.NE.AND P1, PT, R4, R27, PT ;  /* 0x0000001b0400720c */ /* 0x004fe40003f25270 */
[----:B---3--:R-:W-:Y:S01]  /*3de0*/  ISETP.NE.AND P2, PT, R5, R20, PT ;  /* 0x000000140500720c */ /* 0x008fe20003f45270 */
[----:B------:R-:W-:-:S10]  /*3df0*/  VIADD R4, R21, 0x1 ;  /* 0x0000000115047836 */ /* 0x000fd40000000000 */
[----:B------:R-:W-:Y:S01]  /*3e00*/  @!P1 IMAD.MOV R4, RZ, RZ, R21 ;  /* 0x000000ffff049224 */ /* 0x000fe200078e0215 */
[----:B----4-:R-:W-:-:S04]  /*3e10*/  ISETP.NE.AND P1, PT, R6, R13, PT ;  /* 0x0000000d0600720c */ /* 0x010fc80003f25270 */
[----:B------:R-:W-:Y:S01]  /*3e20*/  IADD3 R5, PT, PT, R4, 0x1, RZ ;  /* 0x0000000104057810 */ /* 0x000fe20007ffe0ff */
[----:B------:R-:W-:Y:S01]  /*3e30*/  @!P2 IMAD.MOV R5, RZ, RZ, R4 ;  /* 0x000000ffff05a224 */ /* 0x000fe200078e0204 */
[----:B-----5:R-:W-:-:S03]  /*3e40*/  ISETP.NE.AND P2, PT, R7, R24, PT ;  /* 0x000000180700720c */ /* 0x020fc60003f45270 */
[----:B------:R-:W-:-:S04]  /*3e50*/  VIADD R4, R5, 0x1 ;  /* 0x0000000105047836 */ /* 0x000fc80000000000 */
[----:B------:R-:W-:-:S04]  /*3e60*/  @!P1 IMAD.MOV R4, RZ, RZ, R5 ;  /* 0x000000ffff049224 */ /* 0x000fc800078e0205 */
[----:B------:R-:W-:Y:S02]  /*3e70*/  VIADD R21, R4, 0x1 ;  /* 0x0000000104157836 */ /* 0x000fe40000000000 */
[----:B------:R-:W-:-:S07]  /*3e80*/  @!P2 IMAD.MOV R21, RZ, RZ, R4 ;  /* 0x000000ffff15a224 */ /* 0x000fce00078e0204 */
.L_x_56:
        /* <DEDUP_REMOVED lines=25> */
[----:B------:R-:W-:-:S05]  /*4020*/  @!P0 IMAD.MOV R4, RZ, RZ, R21 ;  /* 0x000000ffff048224 */ /* 0x000fca00078e0215 */
[----:B------:R-:W-:-:S05]  /*4030*/  MOV R21, R4 ;  /* 0x0000000400157202 */ /* 0x000fca0000000f00 */
[----:B------:R-:W-:Y:S02]  /*4040*/  @P1 VIADD R4, R21, 0x1 ;  /* 0x0000000115041836 */ /* 0x000fe40000000000 */
[----:B------:R-:W-:-:S04]  /*4050*/  @!P2 IMAD.MOV R4, RZ, RZ, R21 ;  /* 0x000000ffff04a224 */ /* 0x000fc800078e0215 */
[----:B------:R-:W-:-:S07]  /*4060*/  @P1 IMAD.MOV.U32 R21, RZ, RZ, R4 ;  /* 0x000000ffff151224 */ /* 0x000fce00078e0004 */
.L_x_54:
[----:B------:R-:W-:Y:S01]  /*4070*/  VIADD R9, R9, 0x1 ;  /* 0x0000000109097836 */ /* 0x000fe20000000000 */
[----:B------:R-:W-:-:S04]  /*4080*/  VIMNMX R10, PT, PT, R21, R10, PT ;  /* 0x0000000a150a7248 */ /* 0x000fc80003fe0100 */
[----:B------:R-:W-:-:S13]  /*4090*/  ISETP.NE.AND P0, PT, R9, R12, PT ;  /* 0x0000000c0900720c */ /* 0x000fda0003f05270 */
[----:B------:R-:W-:Y:S05]  /*40a0*/  @P0 BRA `(.L_x_57) ;  /* 0xfffffff000cc0947 */ /* 0x000fea000383ffff */
.L_x_50:
[----:B------:R-:W-:Y:S05]  /*40b0*/  BSYNC.RECONVERGENT B3 ;  /* 0x0000000000037941 */ /* 0x000fea0003800200 */
.L_x_49:
[----:B------:R-:W0:Y:S01]  /*40c0*/  LDC R12, c[0x0][0x388] ;  /* 0x0000e200ff0c7b82 */ /* 0x000e220000000800 */
[----:B------:R-:W-:Y:S01]  /*40d0*/  IADD3 R4, PT, PT, R11, 0x1, RZ ;  /* 0x000000010b047810 */ /* 0x000fe20007ffe0ff */
[----:B------:R-:W-:-:S03]  /*40e0*/  IMAD.IADD R25, R25, 0x1, R10 ;  /* 0x0000000119197824 */ /* 0x000fc600078e020a */
[----:B------:R-:W-:Y:S01]  /*40f0*/  ISETP.NE.AND P0, PT, R4, 0x14, PT ;  /* 0x000000140400780c */ /* 0x000fe20003f05270 */
[----:B0-----:R-:W-:Y:S02]  /*4100*/  IMAD R12, R11, 0x258, -R12 ;  /* 0x000002580b0c7824 */ /* 0x001fe400078e0a0c */
[----:B------:R-:W-:Y:S02]  /*4110*/  IMAD.MOV.U32 R11, RZ, RZ, R4 ;  /* 0x000000ffff0b7224 */ /* 0x000fe400078e0004 */
[----:B------:R-:W-:-:S08]  /*4120*/  VIADD R12, R12, 0x4b0 ;  /* 0x000004b00c0c7836 */ /* 0x000fd00000000000 */
[----:B------:R-:W-:Y:S05]  /*4130*/  @P0 BRA `(.L_x_58) ;  /* 0xfffffff000880947 */ /* 0x000fea000383ffff */
[----:B------:R-:W-:Y:S05]  /*4140*/  BSYNC.RECONVERGENT B2 ;  /* 0x0000000000027941 */ /* 0x000fea0003800200 */
.L_x_48:
[----:B------:R-:W-:Y:S01]  /*4150*/  IMAD R5, R19, 0x4, R16 ;  /* 0x0000000413057824 */ /* 0x000fe200078e0210 */
[----:B------:R-:W-:-:S04]  /*4160*/  ISETP.GE.AND P0, PT, R25, R8, PT ;  /* 0x000000081900720c */ /* 0x000fc80003f06270 */
[----:B------:R3:W-:Y:S09]  /*4170*/  STL [R5], R18 ;  /* 0x0000001205007387 */ /* 0x0007f20000100800 */
[----:B------:R-:W-:Y:S05]  /*4180*/  @P0 BRA `(.L_x_47) ;  /* 0x0000000400400947 */ /* 0x000fea0003800000 */
[----:B------:R-:W0:Y:S02]  /*4190*/  LDC R24, c[0x0][0x388] ;  /* 0x0000e200ff187b82 */ /* 0x000e240000000800 */
[----:B0-----:R-:W-:-:S04]  /*41a0*/  IADD3 R4, PT, PT, R24, -0x1, RZ ;  /* 0xffffffff18047810 */ /* 0x001fc80007ffe0ff */
[----:B------:R-:W-:Y:S01]  /*41b0*/  ISETP.GE.U32.AND P0, PT, R4, 0xf, PT ;  /* 0x0000000f0400780c */ /* 0x000fe20003f06070 */
[----:B------:R-:W-:-:S12]  /*41c0*/  IMAD.MOV.U32 R4, RZ, RZ, RZ ;  /* 0x000000ffff047224 */ /* 0x000fd800078e00ff */
[----:B------:R-:W-:Y:S05]  /*41d0*/  @!P0 BRA `(.L_x_59) ;  /* 0x0000000000408947 */ /* 0x000fea0003800000 */
[----:B------:R-:W-:Y:S01]  /*41e0*/  BSSY.RECONVERGENT B2, `(.L_x_60) ;  /* 0x000000e000027945 */ /* 0x000fe20003800200 */
[----:B------:R-:W-:-:S07]  /*41f0*/  IMAD.MOV.U32 R26, RZ, RZ, RZ ;  /* 0x000000ffff1a7224 */ /* 0x000fce00078e00ff */
.L_x_61:
[----:B0-----:R-:W-:-:S05]  /*4200*/  IMAD R27, R26, 0x4, R1 ;  /* 0x000000041a1b7824 */ /* 0x001fca00078e0201 */
[----:B---3--:R-:W2:Y:S04]  /*4210*/  LDL.128 R4, [R27+0xb0] ;  /* 0x0000b0001b047983 */ /* 0x008ea80000100c00 */
[----:B------:R-:W3:Y:S04]  /*4220*/  LDL.128 R8, [R27+0xc0] ;  /* 0x0000c0001b087983 */ /* 0x000ee80000100c00 */
[----:B------:R-:W4:Y:S04]  /*4230*/  LDL.128 R12, [R27+0xd0] ;  /* 0x0000d0001b0c7983 */ /* 0x000f280000100c00 */
[----:B------:R-:W5:Y:S01]  /*4240*/  LDL.128 R20, [R27+0xe0] ;  /* 0x0000e0001b147983 */ /* 0x000f620000100c00 */
        /* <DEDUP_REMOVED lines=8> */
.L_x_60:
[----:B0-----:R-:W-:-:S07]  /*42d0*/  MOV R4, R2 ;  /* 0x0000000200047202 */ /* 0x001fce0000000f00 */
.L_x_59:
[----:B---3--:R-:W-:Y:S01]  /*42e0*/  LOP3.LUT R5, R24, 0xf, RZ, 0xc0, !PT ;  /* 0x0000000f18057812 */ /* 0x008fe200078ec0ff */
        /* <DEDUP_REMOVED lines=26> */
.L_x_62:
[----:B0-----:R-:W-:Y:S01]  /*4490*/  MOV R8, R25 ;  /* 0x0000001900087202 */ /* 0x001fe20000000f00 */
        /* <DEDUP_REMOVED lines=15> */
.L_x_63:
[----:B0-----:R-:W-:Y:S01]  /*4590*/  IMAD.MOV.U32 R8, RZ, RZ, R25 ;  /* 0x000000ffff087224 */ /* 0x001fe200078e0019 */
[----:B------:R-:W-:Y:S06]  /*45a0*/  @!P1 BRA `(.L_x_47) ;  /* 0x0000000000389947 */ /* 0x000fec0003800000 */
[----:B------:R-:W-:-:S05]  /*45b0*/  LEA R5, R4, R1, 0x2 ;  /* 0x0000000104057211 */ /* 0x000fca00078e10ff */
[----:B------:R-:W2:Y:S01]  /*45c0*/  LDL R4, [R5+0xb0] ;  /* 0x0000b00005047983 */ /* 0x000ea20000100800 */
[----:B------:R-:W-:Y:S01]  /*45d0*/  ISETP.NE.AND P0, PT, R0, 0x1, PT ;  /* 0x000000010000780c */ /* 0x000fe20003f05270 */
[----:B------:R-:W-:Y:S02]  /*45e0*/  IMAD.MOV.U32 R8, RZ, RZ, R25 ;  /* 0x000000ffff087224 */ /* 0x000fe400078e0019 */
[----:B--2---:R4:W-:Y:S10]  /*45f0*/  STL [R5], R4 ;  /* 0x0000000405007387 */ /* 0x0049f40000100800 */
[----:B------:R-:W-:Y:S05]  /*4600*/  @!P0 BRA `(.L_x_47) ;  /* 0x0000000000208947 */ /* 0x000fea0003800000 */
[----:B----4-:R-:W2:Y:S01]  /*4610*/  LDL R4, [R5+0xb4] ;  /* 0x0000b40005047983 */ /* 0x010ea20000100800 */
[----:B------:R-:W-:Y:S01]  /*4620*/  ISETP.NE.AND P0, PT, R0, 0x2, PT ;  /* 0x000000020000780c */ /* 0x000fe20003f05270 */
[----:B------:R-:W-:Y:S02]  /*4630*/  IMAD.MOV.U32 R8, RZ, RZ, R25 ;  /* 0x000000ffff087224 */ /* 0x000fe400078e0019 */
[----:B--2---:R0:W-:Y:S10]  /*4640*/  STL [R5+0x4], R4 ;  /* 0x0000040405007387 */ /* 0x0041f40000100800 */
[----:B------:R-:W-:Y:S05]  /*4650*/  @!P0 BRA `(.L_x_47) ;  /* 0x00000000000c8947 */ /* 0x000fea0003800000 */
[----:B0-----:R-:W2:Y:S01]  /*4660*/  LDL R4, [R5+0xb8] ;  /* 0x0000b80005047983 */ /* 0x001ea20000100800 */
[----:B------:R-:W-:-:S03]  /*4670*/  IMAD.MOV.U32 R8, RZ, RZ, R25 ;  /* 0x000000ffff087224 */ /* 0x000fc600078e0019 */
[----:B--2---:R0:W-:Y:S04]  /*4680*/  STL [R5+0x8], R4 ;  /* 0x0000080405007387 */ /* 0x0041e80000100800 */
.L_x_47:
[----:B------:R-:W-:Y:S05]  /*4690*/  BSYNC.RECONVERGENT B1 ;  /* 0x0000000000017941 */ /* 0x000fea0003800200 */
.L_x_46:
[----:B------:R-:W-:Y:S01]  /*46a0*/  ISETP.NE.AND P0, PT, R18, 0x2, PT ;  /* 0x000000021200780c */ /* 0x000fe20003f05270 */
[----:B------:R-:W-:-:S12]  /*46b0*/  BSSY.RECONVERGENT B1, `(.L_x_64) ;  /* 0x000013c000017945 */ /* 0x000fd80003800200 */
[----:B------:R-:W-:Y:S05]  /*46c0*/  @!P0 BRA `(.L_x_65) ;  /* 0x0000001000e88947 */ /* 0x000fea0003800000 */
[----:B01234-:R-:W-:Y:S02]  /*46d0*/  HFMA2 R5, -RZ, RZ, 0, 1.1920928955078125e-07 ;  /* 0x00000002ff057431 */ /* 0x01ffe400000001ff */
[----:B------:R-:W-:Y:S01]  /*46e0*/  IMAD R4, R19, 0x4, R16 ;  /* 0x0000000413047824 */ /* 0x000fe200078e0210 */
[----:B------:R-:W-:Y:S01]  /*46f0*/  BSSY.RECONVERGENT B2, `(.L_x_66) ;  /* 0x00000e3000027945 */ /* 0x000fe20003800200 */
[----:B------:R-:W-:Y:S02]  /*4700*/  IMAD.MOV.U32 R11, RZ, RZ, RZ ;  /* 0x000000ffff0b7224 */ /* 0x000fe400078e00ff */
[----:B------:R-:W-:Y:S01]  /*4710*/  IMAD.MOV.U32 R12, RZ, RZ, R17 ;  /* 0x000000ffff0c7224 */ /* 0x000fe200078e0011 */
[----:B------:R0:W-:Y:S01]  /*4720*/  STL [R4], R5 ;  /* 0x0000000504007387 */ /* 0x0001e20000100800 */
[----:B------:R-:W-:-:S07]  /*4730*/  IMAD.MOV.U32 R25, RZ, RZ, RZ ;  /* 0x000000ffff197224 */ /* 0x000fce00078e00ff */
.L_x_76:
[----:B0-----:R-:W0:Y:S01]  /*4740*/  LDC R4, c[0x0][0x388] ;  /* 0x0000e200ff047b82 */ /* 0x001e220000000800 */
[----:B------:R-:W-:Y:S01]  /*4750*/  IMAD R9, R11, 0x258, RZ ;  /* 0x000002580b097824 */ /* 0x000fe200078e02ff */
[----:B------:R-:W-:Y:S01]  /*4760*/  BSSY.RECONVERGENT B3, `(.L_x_67) ;  /* 0x00000d3000037945 */ /* 0x000fe20003800200 */
[----:B------:R-:W-:-:S03]  /*4770*/  IMAD.MOV.U32 R10, RZ, RZ, 0x3e7 ;  /* 0x000003e7ff0a7424 */ /* 0x000fc600078e00ff */
[----:B0-----:R-:W-:-:S04]  /*4780*/  IADD3 R4, PT, PT, R9, 0x258, -R4 ;  /* 0x0000025809047810 */ /* 0x001fc80007ffe804 */
[----:B------:R-:W-:-:S13]  /*4790*/  ISETP.GE.AND P0, PT, R9, R4, PT ;  /* 0x000000040900720c */ /* 0x000fda0003f06270 */
[----:B------:R-:W-:Y:S05]  /*47a0*/  @P0 BRA `(.L_x_68) ;  /* 0x0000000c00380947 */ /* 0x000fea0003800000 */
[----:B------:R-:W-:-:S07]  /*47b0*/  MOV R10, 0x3e7 ;  /* 0x000003e7000a7802 */ /* 0x000fce0000000f00 */
.L_x_75:
[----:B------:R-:W0:Y:S01]  /*47c0*/  LDC R13, c[0x0][0x388] ;  /* 0x0000e200ff0d7b82 */ /* 0x000e220000000800 */
[----:B------:R-:W-:Y:S02]  /*47d0*/  IMAD.MOV.U32 R14, RZ, RZ, RZ ;  /* 0x000000ffff0e7224 */ /* 0x000fe400078e00ff */
[----:B------:R-:W-:Y:S02]  /*47e0*/  IMAD.MOV.U32 R21, RZ, RZ, RZ ;  /* 0x000000ffff157224 */ /* 0x000fe400078e00ff */
[----:B0-----:R-:W-:-:S05]  /*47f0*/  VIADD R4, R13, 0xffffffff ;  /* 0xffffffff0d047836 */ /* 0x001fca0000000000 */
[----:B------:R-:W-:-:S13]  /*4800*/  ISETP.GE.U32.AND P0, PT, R4, 0xf, PT ;  /* 0x0000000f0400780c */ /* 0x000fda0003f06070 */
[----:B------:R-:W-:Y:S05]  /*4810*/  @!P0 BRA `(.L_x_69) ;  /* 0x0000000400408947 */ /* 0x000fea0003800000 */
[----:B------:R-:W-:Y:S01]  /*4820*/  HFMA2 R21, -RZ, RZ, 0, 0 ;  /* 0x00000000ff157431 */ /* 0x000fe200000001ff */
[----:B------:R-:W-:Y:S01]  /*4830*/  BSSY.RECONVERGENT B4, `(.L_x_70) ;  /* 0x000004d000047945 */ /* 0x000fe20003800200 */
[----:B------:R-:W-:-:S07]  /*4840*/  IMAD.MOV.U32 R15, RZ, RZ, RZ ;  /* 0x000000ffff0f7224 */ /* 0x000fce00078e00ff */
.L_x_71:
        /* <DEDUP_REMOVED lines=17> */
[----:B------:R-:W4:Y:S02]  /*4960*/  LDG.E R29, desc[UR36][R22.64+0x28] ;  /* 0x00002824161d7981 */ /* 0x000f24000c1e1900 */
[----:B------:R-:W-:Y:S01]  /*4970*/  IADD3 R5, PT, PT, R4, 0x1, RZ ;  /* 0x0000000104057810 */ /* 0x000fe20007ffe0ff */
[----:B------:R-:W-:Y:S01]  /*4980*/  @!P1 IMAD.MOV R5, RZ, RZ, R4 ;  /* 0x000000ffff059224 */ /* 0x000fe200078e0204 */
[----:B-----5:R-:W-:-:S03]  /*4990*/  ISETP.NE.AND P1, PT, R7, R20, PT ;  /* 0x000000140700720c */ /* 0x020fc60003f25270 */
[----:B------:R-:W-:-:S04]  /*49a0*/  VIADD R21, R5, 0x1 ;  /* 0x0000000105157836 */ /* 0x000fc80000000000 */
[----:B------:R-:W-:Y:S02]  /*49b0*/  @!P0 IMAD.MOV R21, RZ, RZ, R5 ;  /* 0x000000ffff158224 */ /* 0x000fe400078e0205 */
[----:B------:R-:W2:Y:S02]  /*49c0*/  LDL.128 R4, [R14+0x10] ;  /* 0x000010000e047983 */ /* 0x000ea40000100c00 */
[C---:B------:R-:W-:Y:S02]  /*49d0*/  VIADD R20, R21.reuse, 0x1 ;  /* 0x0000000115147836 */ /* 0x040fe40000000000 */
[----:B------:R-:W-:Y:S02]  /*49e0*/  @!P1 IADD3 R20, PT, PT, R21, RZ, RZ ;  /* 0x000000ff15149210 */ /* 0x000fe40007ffe0ff */
        /* <DEDUP_REMOVED lines=8> */
[----:B------:R-:W-:Y:S02]  /*4a70*/  VIADD R5, R4, 0x1 ;  /* 0x0000000104057836 */ /* 0x000fe40000000000 */
[----:B------:R-:W-:Y:S01]  /*4a80*/  @!P1 IMAD.MOV R5, RZ, RZ, R4 ;  /* 0x000000ffff059224 */ /* 0x000fe200078e0204 */
[----:B---3--:R-:W-:Y:S02]  /*4a90*/  ISETP.NE.AND P1, PT, R7, R24, PT ;  /* 0x000000180700720c */ /* 0x008fe40003f25270 */
[----:B------:R-:W3:Y:S02]  /*4aa0*/  LDG.E R24, desc[UR36][R22.64+0x24] ;  /* 0x0000242416187981 */ /* 0x000ee4000c1e1900 */
[----:B------:R-:W-:-:S03]  /*4ab0*/  IADD3 R21, PT, PT, R5, 0x1, RZ ;  /* 0x0000000105157810 */ /* 0x000fc60007ffe0ff */
[----:B------:R-:W-:Y:S02]  /*4ac0*/  @!P0 IMAD.MOV R21, RZ, RZ, R5 ;  /* 0x000000ffff158224 */ /* 0x000fe400078e0205 */
[----:B------:R-:W2:Y:S02]  /*4ad0*/  LDL.128 R4, [R14+0x20] ;  /* 0x000020000e047983 */ /* 0x000ea40000100c00 */
[----:B------:R-:W-:Y:S02]  /*4ae0*/  VIADD R20, R21, 0x1 ;  /* 0x0000000115147836 */ /* 0x000fe40000000000 */
[----:B------:R-:W-:-:S04]  /*4af0*/  @!P1 IMAD.MOV R20, RZ, RZ, R21 ;  /* 0x000000ffff149224 */ /* 0x000fc800078e0215 */
[----:B------:R-:W-:Y:S01]  /*4b00*/  VIADD R21, R20, 0x1 ;  /* 0x0000000114157836 */ /* 0x000fe20000000000 */
[----:B--2---:R-:W-:Y:S02]  /*4b10*/  ISETP.NE.AND P0, PT, R4, R27, PT ;  /* 0x0000001b0400720c */ /* 0x004fe40003f05270 */
[----:B---3--:R-:W-:Y:S01]  /*4b20*/  ISETP.NE.AND P1, PT, R5, R24, PT ;  /* 0x000000180500720c */ /* 0x008fe20003f25270 */
[----:B------:R-:W2:Y:S01]  /*4b30*/  LDG.E R27, desc[UR36][R22.64+0x30] ;  /* 0x00003024161b7981 */ /* 0x000ea2000c1e1900 */
[----:B----4-:R-:W-:-:S03]  /*4b40*/  ISETP.NE.AND P2, PT, R7, R26, PT ;  /* 0x0000001a0700720c */ /* 0x010fc60003f45270 */
[----:B------:R-:W3:Y:S06]  /*4b50*/  LDG.E R24, desc[UR36][R22.64+0x34] ;  /* 0x0000342416187981 */ /* 0x000eec000c1e1900 */
[----:B------:R-:W-:Y:S02]  /*4b60*/  @!P0 IADD3 R21, PT, PT, R20, RZ, RZ ;  /* 0x000000ff14158210 */ /* 0x000fe40007ffe0ff */
[----:B------:R-:W-:Y:S02]  /*4b70*/  ISETP.NE.AND P0, PT, R6, R29, PT ;  /* 0x0000001d0600720c */ /* 0x000fe40003f05270 */
[----:B------:R-:W2:Y:S04]  /*4b80*/  LDL.128 R4, [R14+0x30] ;  /* 0x000030000e047983 */ /* 0x000ea80000100c00 */
[----:B------:R-:W4:Y:S01]  /*4b90*/  LDG.E R29, desc[UR36][R22.64+0x38] ;  /* 0x00003824161d7981 */ /* 0x000f22000c1e1900 */
[----:B------:R-:W-:-:S02]  /*4ba0*/  VIADD R20, R21, 0x1 ;  /* 0x0000000115147836 */ /* 0x000fc40000000000 */
[----:B------:R-:W-:-:S04]  /*4bb0*/  @!P1 IMAD.MOV R20, RZ, RZ, R21 ;  /* 0x000000ffff149224 */ /* 0x000fc800078e0215 */
[----:B------:R-:W-:Y:S02]  /*4bc0*/  VIADD R21, R20, 0x1 ;  /* 0x0000000114157836 */ /* 0x000fe40000000000 */
[----:B------:R-:W-:Y:S02]  /*4bd0*/  @!P0 IMAD.MOV R21, RZ, RZ, R20 ;  /* 0x000000ffff158224 */ /* 0x000fe400078e0214 */
[----:B------:R-:W5:Y:S01]  /*4be0*/  LDG.E R20, desc[UR36][R22.64+0x3c] ;  /* 0x00003c2416147981 */ /* 0x000f62000c1e1900 */
[----:B------:R-:W-:Y:S01]  /*4bf0*/  VIADD R15, R15, 0x10 ;  /* 0x000000100f0f7836 */ /* 0x000fe20000000000 */
[----:B--2---:R-:W-:Y:S02]  /*4c00*/  ISETP.NE.AND P0, PT, R4, R27, PT ;  /* 0x0000001b0400720c */ /* 0x004fe40003f05270 */
[----:B------:R-:W-:Y:S01]  /*4c10*/  IADD3 R4, PT, PT, R21, 0x1, RZ ;  /* 0x0000000115047810 */ /* 0x000fe20007ffe0ff */
[----:B------:R-:W-:Y:S01]  /*4c20*/  @!P2 IMAD.MOV R4, RZ, RZ, R21 ;  /* 0x000000ffff04a224 */ /* 0x000fe200078e0215 */
[----:B---3--:R-:W-:-:S03]  /*4c30*/  ISETP.NE.AND P1, PT, R5, R24, PT ;  /* 0x000000180500720c */ /* 0x008fc60003f25270 */
[----:B------:R-:W-:-:S06]  /*4c40*/  VIADD R5, R4, 0x1 ;  /* 0x0000000104057836 */ /* 0x000fcc0000000000 */
[----:B------:R-:W-:Y:S01]  /*4c50*/  @!P0 IMAD.MOV R5, RZ, RZ, R4 ;  /* 0x000000ffff058224 */ /* 0x000fe200078e0204 */
[----:B----4-:R-:W-:-:S03]  /*4c60*/  ISETP.NE.AND P0, PT, R6, R29, PT ;  /* 0x0000001d0600720c */ /* 0x010fc60003f05270 */
[C---:B------:R-:W-:Y:S01]  /*4c70*/  VIADD R4, R5.reuse, 0x1 ;  /* 0x0000000105047836 */ /* 0x040fe20000000000 */
[----:B------:R-:W-:-:S05]  /*4c80*/  @!P1 IADD3 R4, PT, PT, R5, RZ, RZ ;  /* 0x000000ff05049210 */ /* 0x000fca0007ffe0ff */
[----:B------:R-:W-:Y:S01]  /*4c90*/  VIADD R5, R4, 0x1 ;  /* 0x0000000104057836 */ /* 0x000fe20000000000 */
[----:B-----5:R-:W-:-:S03]  /*4ca0*/  ISETP.NE.AND P1, PT, R7, R20, PT ;  /* 0x000000140700720c */ /* 0x020fc60003f25270 */
[----:B------:R-:W-:Y:S01]  /*4cb0*/  @!P0 IMAD.MOV R5, RZ, RZ, R4 ;  /* 0x000000ffff058224 */ /* 0x000fe200078e0204 */
[----:B------:R-:W-:-:S03]  /*4cc0*/  ISETP.NE.AND P0, PT, R15, R2, PT ;  /* 0x000000020f00720c */ /* 0x000fc60003f05270 */
[----:B------:R-:W-:-:S06]  /*4cd0*/  VIADD R21, R5, 0x1 ;  /* 0x0000000105157836 */ /* 0x000fcc0000000000 */
[----:B------:R-:W-:-:S04]  /*4ce0*/  @!P1 IADD3 R21, PT, PT, R5, RZ, RZ ;  /* 0x000000ff05159210 */ /* 0x000fc80007ffe0ff */
[----:B------:R-:W-:Y:S05]  /*4cf0*/  @P0 BRA `(.L_x_71) ;  /* 0xfffffff800d40947 */ /* 0x000fea000383ffff */
[----:B------:R-:W-:Y:S05]  /*4d00*/  BSYNC.RECONVERGENT B4 ;  /* 0x0000000000047941 */ /* 0x000fea0003800200 */
.L_x_70:
[----:B------:R-:W-:-:S07]  /*4d10*/  IMAD.MOV.U32 R14, RZ, RZ, R2 ;  /* 0x000000ffff0e7224 */ /* 0x000fce00078e0002 */
.L_x_69:
        /* <DEDUP_REMOVED lines=12> */
[----:B------:R-:W2:Y:S01]  /*4de0*/  LDCU UR5, c[0x0][0x384] ;  /* 0x00007080ff0577ac */ /* 0x000ea20008000800 */
[----:B------:R-:W-:Y:S01]  /*4df0*/  LEA R15, R14, R16, 0x2 ;  /* 0x000000100e0f7211 */ /* 0x000fe200078e10ff */
[----:B0-----:R-:W-:-:S04]  /*4e00*/  IMAD.WIDE.U32 R26, R5, 0x4, R26 ;  /* 0x00000004051a7825 */ /* 0x001fc800078e001a */
[----:B------:R-:W-:Y:S01]  /*4e10*/  IMAD.X R5, RZ, RZ, RZ, P1 ;  /* 0x000000ffff057224 */ /* 0x000fe200008e06ff */
[C---:B-1----:R-:W-:Y:S01]  /*4e20*/  LEA R22, P1, R4.reuse, UR4, 0x2 ;  /* 0x0000000404167c11 */ /* 0x042fe2000f8210ff */
[----:B------:R-:W3:Y:S03]  /*4e30*/  LDG.E R27, desc[UR36][R26.64] ;  /* 0x000000241a1b7981 */ /* 0x000ee6000c1e1900 */
[----:B--2---:R-:W-:Y:S02]  /*4e40*/  LEA.HI.X R23, R4, UR5, R5, 0x2, P1 ;  /* 0x0000000504177c11 */ /* 0x004fe400088f1405 */
        /* <DEDUP_REMOVED lines=14> */
[----:B------:R-:W-:Y:S02]  /*4f30*/  VIADD R21, R20, 0x1 ;  /* 0x0000000114157836 */ /* 0x000fe40000000000 */
[----:B------:R-:W-:-:S05]  /*4f40*/  @!P2 IMAD.MOV R21, RZ, RZ, R20 ;  /* 0x000000ffff15a224 */ /* 0x000fca00078e0214 */
[----:B------:R-:W-:Y:S01]  /*4f50*/  IADD3 R20, PT, PT, R21, 0x1, RZ ;  /* 0x0000000115147810 */ /* 0x000fe20007ffe0ff */
[----:B------:R-:W-:Y:S02]  /*4f60*/  @!P1 IMAD.MOV R20, RZ, RZ, R21 ;  /* 0x000000ffff149224 */ /* 0x000fe400078e0215 */
[----:B------:R-:W4:Y:S01]  /*4f70*/  LDG.E R21, desc[UR36][R22.64+0x18] ;  /* 0x0000182416157981 */ /* 0x000f22000c1e1900 */
[----:B------:R-:W-:Y:S01]  /*4f80*/  VIADD R14, R14, 0x8 ;  /* 0x000000080e0e7836 */ /* 0x000fe20000000000 */
[----:B---3--:R-:W-:Y:S01]  /*4f90*/  ISETP.NE.AND P1, PT, R4, R27, PT ;  /* 0x0000001b0400720c */ /* 0x008fe20003f25270 */
[----:B------:R-:W-:Y:S01]  /*4fa0*/  VIADD R4, R20, 0x1 ;  /* 0x0000000114047836 */ /* 0x000fe20000000000 */
[----:B--2---:R-:W-:Y:S01]  /*4fb0*/  ISETP.NE.AND P2, PT, R5, R24, PT ;  /* 0x000000180500720c */ /* 0x004fe20003f45270 */
[----:B------:R-:W-:-:S04]  /*4fc0*/  @!P3 IMAD.MOV R4, RZ, RZ, R20 ;  /* 0x000000ffff04b224 */ /* 0x000fc800078e0214 */
[----:B------:R-:W-:-:S06]  /*4fd0*/  VIADD R5, R4, 0x1 ;  /* 0x0000000104057836 */ /* 0x000fcc0000000000 */
[----:B------:R-:W-:Y:S02]  /*4fe0*/  @!P1 IADD3 R5, PT, PT, R4, RZ, RZ ;  /* 0x000000ff04059210 */ /* 0x000fe40007ffe0ff */
[----:B----4-:R-:W-:-:S03]  /*4ff0*/  ISETP.NE.AND P1, PT, R6, R21, PT ;  /* 0x000000150600720c */ /* 0x010fc60003f25270 */
[----:B------:R-:W-:Y:S02]  /*5000*/  VIADD R4, R5, 0x1 ;  /* 0x0000000105047836 */ /* 0x000fe40000000000 */
[----:B------:R-:W-:Y:S01]  /*5010*/  @!P2 IMAD.MOV R4, RZ, RZ, R5 ;  /* 0x000000ffff04a224 */ /* 0x000fe200078e0205 */
[----:B------:R-:W-:-:S03]  /*5020*/  ISETP.NE.AND P2, PT, R7, R26, PT ;  /* 0x0000001a0700720c */ /* 0x000fc60003f45270 */
[----:B------:R-:W-:-:S04]  /*5030*/  VIADD R5, R4, 0x1 ;  /* 0x0000000104057836 */ /* 0x000fc80000000000 */
[----:B------:R-:W-:-:S05]  /*5040*/  @!P1 IMAD.MOV R5, RZ, RZ, R4 ;  /* 0x000000ffff059224 */ /* 0x000fca00078e0204 */
[----:B------:R-:W-:Y:S01]  /*5050*/  IADD3 R21, PT, PT, R5, 0x1, RZ ;  /* 0x0000000105157810 */ /* 0x000fe20007ffe0ff */
[----:B------:R-:W-:-:S07]  /*5060*/  @!P2 IMAD.MOV R21, RZ, RZ, R5 ;  /* 0x000000ffff15a224 */ /* 0x000fce00078e0205 */
.L_x_73:
[----:B------:R-:W-:Y:S05]  /*5070*/  @!P0 BRA `(.L_x_72) ;  /* 0x0000000000f48947 */ /* 0x000fea0003800000 */
[----:B------:R-:W-:Y:S01]  /*5080*/  VIADD R13, R13, 0xffffffff ;  /* 0xffffffff0d0d7836 */ /* 0x000fe20000000000 */
[----:B------:R-:W-:-:S04]  /*5090*/  ISETP.NE.AND P0, PT, R0, RZ, PT ;  /* 0x000000ff0000720c */ /* 0x000fc80003f05270 */
[----:B------:R-:W-:-:S13]  /*50a0*/  ISETP.GE.U32.AND P1, PT, R13, 0x3, PT ;  /* 0x000000030d00780c */ /* 0x000fda0003f26070 */
[----:B------:R-:W-:Y:S05]  /*50b0*/  @!P1 BRA `(.L_x_74) ;  /* 0x00000000006c9947 */ /* 0x000fea0003800000 */
[----:B------:R-:W0:Y:S01]  /*50c0*/  LDC.64 R26, c[0x0][0x380] ;  /* 0x0000e000ff1a7b82 */ /* 0x000e220000000a00 */
[----:B------:R-:W1:Y:S01]  /*50d0*/  LDCU.64 UR4, c[0x0][0x380] ;  /* 0x00007000ff0477ac */ /* 0x000e620008000a00 */
[C---:B------:R-:W-:Y:S01]  /*50e0*/  IMAD.IADD R5, R14.reuse, 0x1, R9 ;  /* 0x000000010e057824 */ /* 0x040fe200078e0209 */
[C---:B------:R-:W-:Y:S02]  /*50f0*/  IADD3 R13, P1, PT, R14.reuse, R9, RZ ;  /* 0x000000090e0d7210 */ /* 0x040fe40007f3e0ff */
[----:B------:R-:W-:-:S03]  /*5100*/  LEA R6, R14, R16, 0x2 ;  /* 0x000000100e067211 */ /* 0x000fc600078e10ff */
        /* <DEDUP_REMOVED lines=15> */
[C---:B------:R-:W-:Y:S01]  /*5200*/  VIADD R5, R4.reuse, 0x1 ;  /* 0x0000000104057836 */ /* 0x040fe20000000000 */
[----:B------:R-:W-:Y:S02]  /*5210*/  @!P2 IADD3 R5, PT, PT, R4, RZ, RZ ;  /* 0x000000ff0405a210 */ /* 0x000fe40007ffe0ff */
[----:B-----5:R-:W-:-:S03]  /*5220*/  ISETP.NE.AND P2, PT, R7, R24, PT ;  /* 0x000000180700720c */ /* 0x020fc60003f45270 */
[----:B------:R-:W-:-:S04]  /*5230*/  VIADD R4, R5, 0x1 ;  /* 0x0000000105047836 */ /* 0x000fc80000000000 */
[----:B------:R-:W-:-:S04]  /*5240*/  @!P1 IMAD.MOV R4, RZ, RZ, R5 ;  /* 0x000000ffff049224 */ /* 0x000fc800078e0205 */
[C---:B------:R-:W-:Y:S02]  /*5250*/  VIADD R21, R4.reuse, 0x1 ;  /* 0x0000000104157836 */ /* 0x040fe40000000000 */
[----:B------:R-:W-:-:S07]  /*5260*/  @!P2 IADD3 R21, PT, PT, R4, RZ, RZ ;  /* 0x000000ff0415a210 */ /* 0x000fce0007ffe0ff */
.L_x_74:
        /* <DEDUP_REMOVED lines=10> */
[----:B------:R-:W-:-:S05]  /*5310*/  @!P0 IMAD.MOV R4, RZ, RZ, R21 ;  /* 0x000000ffff048224 */ /* 0x000fca00078e0215 */
[----:B------:R-:W-:Y:S01]  /*5320*/  MOV R21, R4 ;  /* 0x0000000400157202 */ /* 0x000fe20000000f00 */
        /* <DEDUP_REMOVED lines=18> */
.L_x_72:
[----:B------:R-:W-:Y:S01]  /*5450*/  VIADD R9, R9, 0x1 ;  /* 0x0000000109097836 */ /* 0x000fe20000000000 */
[----:B------:R-:W-:-:S04]  /*5460*/  VIMNMX R10, PT, PT, R21, R10, PT ;  /* 0x0000000a150a7248 */ /* 0x000fc80003fe0100 */
[----:B------:R-:W-:-:S13]  /*5470*/  ISETP.NE.AND P0, PT, R9, R12, PT ;  /* 0x0000000c0900720c */ /* 0x000fda0003f05270 */
[----:B------:R-:W-:Y:S05]  /*5480*/  @P0 BRA `(.L_x_75) ;  /* 0xfffffff000cc0947 */ /* 0x000fea000383ffff */
.L_x_68:
[----:B------:R-:W-:Y:S05]  /*5490*/  BSYNC.RECONVERGENT B3 ;  /* 0x0000000000037941 */ /* 0x000fea0003800200 */
.L_x_67:
[----:B------:R-:W0:Y:S01]  /*54a0*/  LDC R12, c[0x0][0x388] ;  /* 0x0000e200ff0c7b82 */ /* 0x000e220000000800 */
[----:B------:R-:W-:Y:S01]  /*54b0*/  VIADD R4, R11, 0x1 ;  /* 0x000000010b047836 */ /* 0x000fe20000000000 */
[----:B------:R-:W-:-:S04]  /*54c0*/  IADD3 R25, PT, PT, R25, R10, RZ ;  /* 0x0000000a19197210 */ /* 0x000fc80007ffe0ff */
[----:B------:R-:W-:Y:S01]  /*54d0*/  ISETP.NE.AND P0, PT, R4, 0x14, PT ;  /* 0x000000140400780c */ /* 0x000fe20003f05270 */
[----:B0-----:R-:W-:Y:S02]  /*54e0*/  IMAD R12, R11, 0x258, -R12 ;  /* 0x000002580b0c7824 */ /* 0x001fe400078e0a0c */
[----:B------:R-:W-:Y:S02]  /*54f0*/  IMAD.MOV.U32 R11, RZ, RZ, R4 ;  /* 0x000000ffff0b7224 */ /* 0x000fe400078e0004 */
[----:B------:R-:W-:-:S08]  /*5500*/  VIADD R12, R12, 0x4b0 ;  /* 0x000004b00c0c7836 */ /* 0x000fd00000000000 */
[----:B------:R-:W-:Y:S05]  /*5510*/  @P0 BRA `(.L_x_76) ;  /* 0xfffffff000880947 */ /* 0x000fea000383ffff */
[----:B------:R-:W-:Y:S05]  /*5520*/  BSYNC.RECONVERGENT B2 ;  /* 0x0000000000027941 */ /* 0x000fea0003800200 */
.L_x_66:
[----:B------:R-:W-:Y:S01]  /*5530*/  IMAD R5, R19, 0x4, R16 ;  /* 0x0000000413057824 */ /* 0x000fe200078e0210 */
[----:B------:R-:W-:-:S04]  /*5540*/  ISETP.GE.AND P0, PT, R25, R8, PT ;  /* 0x000000081900720c */ /* 0x000fc80003f06270 */
[----:B------:R0:W-:Y:S09]  /*5550*/  STL [R5], R18 ;  /* 0x0000001205007387 */ /* 0x0001f20000100800 */
[----:B------:R-:W-:Y:S05]  /*5560*/  @P0 BRA `(.L_x_65) ;  /* 0x0000000400400947 */ /* 0x000fea0003800000 */
[----:B------:R-:W1:Y:S02]  /*5570*/  LDC R24, c[0x0][0x388] ;  /* 0x0000e200ff187b82 */ /* 0x000e640000000800 */
[----:B-1----:R-:W-:-:S05]  /*5580*/  VIADD R4, R24, 0xffffffff ;  /* 0xffffffff18047836 */ /* 0x002fca0000000000 */
[----:B------:R-:W-:Y:S01]  /*5590*/  ISETP.GE.U32.AND P0, PT, R4, 0xf, PT ;  /* 0x0000000f0400780c */ /* 0x000fe20003f06070 */
[----:B------:R-:W-:-:S12]  /*55a0*/  HFMA2 R4, -RZ, RZ, 0, 0 ;  /* 0x00000000ff047431 */ /* 0x000fd800000001ff */
[----:B------:R-:W-:Y:S05]  /*55b0*/  @!P0 BRA `(.L_x_77) ;  /* 0x0000000000408947 */ /* 0x000fea0003800000 */
[----:B------:R-:W-:Y:S01]  /*55c0*/  BSSY.RECONVERGENT B2, `(.L_x_78) ;  /* 0x000000e000027945 */ /* 0x000fe20003800200 */
[----:B------:R-:W-:-:S07]  /*55d0*/  IMAD.MOV.U32 R26, RZ, RZ, RZ ;  /* 0x000000ffff1a7224 */ /* 0x000fce00078e00ff */
.L_x_79:
[----:B-1----:R-:W-:-:S05]  /*55e0*/  IMAD R27, R26, 0x4, R1 ;  /* 0x000000041a1b7824 */ /* 0x002fca00078e0201 */
[----:B0-----:R-:W2:Y:S04]  /*55f0*/  LDL.128 R4, [R27+0xb0] ;  /* 0x0000b0001b047983 */ /* 0x001ea80000100c00 */
        /* <DEDUP_REMOVED lines=11> */
.L_x_78:
[----:B-1----:R-:W-:-:S07]  /*56b0*/  IMAD.MOV.U32 R4, RZ, RZ, R2 ;  /* 0x000000ffff047224 */ /* 0x002fce00078e0002 */
.L_x_77:
[----:B0-----:R-:W-:Y:S02]  /*56c0*/  LOP3.LUT R5, R24, 0xf, RZ, 0xc0, !PT ;  /* 0x0000000f18057812 */ /* 0x001fe400078ec0ff */
[----:B------:R-:W-:Y:S02]  /*56d0*/  MOV R8, R25 ;  /* 0x0000001900087202 */ /* 0x000fe40000000f00 */
        /* <DEDUP_REMOVED lines=25> */
.L_x_80:
[----:B0-----:R-:W-:Y:S01]  /*5870*/  IMAD.MOV.U32 R8, RZ, RZ, R25 ;  /* 0x000000ffff087224 */ /* 0x001fe200078e0019 */
[----:B------:R-:W-:Y:S06]  /*5880*/  @!P1 BRA `(.L_x_65) ;  /* 0x0000000000789947 */ /* 0x000fec0003800000 */
[----:B------:R-:W-:Y:S02]  /*5890*/  IADD3 R5, PT, PT, R24, -0x1, RZ ;  /* 0xffffffff18057810 */ /* 0x000fe40007ffe0ff */
[----:B------:R-:W-:Y:S02]  /*58a0*/  ISETP.NE.AND P1, PT, R0, RZ, PT ;  /* 0x000000ff0000720c */ /* 0x000fe40003f25270 */
        /* <DEDUP_REMOVED lines=12> */
.L_x_81:
[----:B0-----:R-:W-:Y:S01]  /*5970*/  IMAD.MOV.U32 R8, RZ, RZ, R25 ;  /* 0x000000ffff087224 */ /* 0x001fe200078e0019 */
[----:B------:R-:W-:Y:S06]  /*5980*/  @!P1 BRA `(.L_x_65) ;  /* 0x0000000000389947 */ /* 0x000fec0003800000 */
[----:B------:R-:W-:-:S05]  /*5990*/  IMAD R5, R4, 0x4, R1 ;  /* 0x0000000404057824 */ /* 0x000fca00078e0201 */
[----:B------:R-:W2:Y:S01]  /*59a0*/  LDL R4, [R5+0xb0] ;  /* 0x0000b00005047983 */ /* 0x000ea20000100800 */
[----:B------:R-:W-:Y:S02]  /*59b0*/  ISETP.NE.AND P0, PT, R0, 0x1, PT ;  /* 0x000000010000780c */ /* 0x000fe40003f05270 */
[----:B------:R-:W-:Y:S01]  /*59c0*/  MOV R8, R25 ;  /* 0x0000001900087202 */ /* 0x000fe20000000f00 */
[----:B--2---:R0:W-:Y:S10]  /*59d0*/  STL [R5], R4 ;  /* 0x0000000405007387 */ /* 0x0041f40000100800 */
[----:B------:R-:W-:Y:S05]  /*59e0*/  @!P0 BRA `(.L_x_65) ;  /* 0x0000000000208947 */ /* 0x000fea0003800000 */
[----:B0-----:R-:W2:Y:S01]  /*59f0*/  LDL R4, [R5+0xb4] ;  /* 0x0000b40005047983 */ /* 0x001ea20000100800 */
[----:B------:R-:W-:Y:S01]  /*5a00*/  ISETP.NE.AND P0, PT, R0, 0x2, PT ;  /* 0x000000020000780c */ /* 0x000fe20003f05270 */
[----:B------:R-:W-:Y:S02]  /*5a10*/  IMAD.MOV.U32 R8, RZ, RZ, R25 ;  /* 0x000000ffff087224 */ /* 0x000fe400078e0019 */
[----:B--2---:R0:W-:Y:S10]  /*5a20*/  STL [R5+0x4], R4 ;  /* 0x0000040405007387 */ /* 0x0041f40000100800 */
[----:B------:R-:W-:Y:S05]  /*5a30*/  @!P0 BRA `(.L_x_65) ;  /* 0x00000000000c8947 */ /* 0x000fea0003800000 */
[----:B0-----:R-:W2:Y:S01]  /*5a40*/  LDL R4, [R5+0xb8] ;  /* 0x0000b80005047983 */ /* 0x001ea20000100800 */
[----:B------:R-:W-:-:S03]  /*5a50*/  IMAD.MOV.U32 R8, RZ, RZ, R25 ;  /* 0x000000ffff087224 */ /* 0x000fc600078e0019 */
[----:B--2---:R0:W-:Y:S04]  /*5a60*/  STL [R5+0x8], R4 ;  /* 0x0000080405007387 */ /* 0x0041e80000100800 */
.L_x_65:
[----:B------:R-:W-:Y:S05]  /*5a70*/  BSYNC.RECONVERGENT B1 ;  /* 0x0000000000017941 */ /* 0x000fea0003800200 */
.L_x_64:
[----:B------:R-:W-:Y:S01]  /*5a80*/  ISETP.NE.AND P0, PT, R18, 0x3, PT ;  /* 0x000000031200780c */ /* 0x000fe20003f05270 */
[----:B------:R-:W-:-:S12]  /*5a90*/  BSSY.RECONVERGENT B1, `(.L_x_82) ;  /* 0x000013c000017945 */ /* 0x000fd80003800200 */
[----:B------:R-:W-:Y:S05]  /*5aa0*/  @!P0 BRA `(.L_x_83) ;  /* 0x0000001000e88947 */ /* 0x000fea0003800000 */
[----:B01234-:R-:W-:Y:S02]  /*5ab0*/  IMAD R5, R19, 0x4, R16 ;  /* 0x0000000413057824 */ /* 0x01ffe400078e0210 */
[----:B------:R-:W-:Y:S02]  /*5ac0*/  HFMA2 R11, -RZ, RZ, 0, 0 ;  /* 0x00000000ff0b7431 */ /* 0x000fe400000001ff */
[----:B------:R-:W-:Y:S01]  /*5ad0*/  IMAD.MOV.U32 R4, RZ, RZ, 0x3 ;  /* 0x00000003ff047424 */ /* 0x000fe200078e00ff */
[----:B------:R-:W-:Y:S01]  /*5ae0*/  BSSY.RECONVERGENT B2, `(.L_x_84) ;  /* 0x00000e2000027945 */ /* 0x000fe20003800200 */
[----:B------:R-:W-:Y:S02]  /*5af0*/  IMAD.MOV.U32 R12, RZ, RZ, R17 ;  /* 0x000000ffff0c7224 */ /* 0x000fe400078e0011 */
[----:B------:R-:W-:Y:S01]  /*5b00*/  IMAD.MOV.U32 R25, RZ, RZ, RZ ;  /* 0x000000ffff197224 */ /* 0x000fe200078e00ff */
[----:B------:R0:W-:Y:S06]  /*5b10*/  STL [R5], R4 ;  /* 0x0000000405007387 */ /* 0x0001ec0000100800 */
.L_x_94:
[----:B0-----:R-:W0:Y:S01]  /*5b20*/  LDC R4, c[0x0][0x388] ;  /* 0x0000e200ff047b82 */ /* 0x001e220000000800 */
[----:B------:R-:W-:Y:S01]  /*5b30*/  IMAD R9, R11, 0x258, RZ ;  /* 0x000002580b097824 */ /* 0x000fe200078e02ff */
[----:B------:R-:W-:Y:S01]  /*5b40*/  BSSY.RECONVERGENT B3, `(.L_x_85) ;  /* 0x00000d3000037945 */ /* 0x000fe20003800200 */
[----:B------:R-:W-:-:S03]  /*5b50*/  IMAD.MOV.U32 R10, RZ, RZ, 0x3e7 ;  /* 0x000003e7ff0a7424 */ /* 0x000fc600078e00ff */
[----:B0-----:R-:W-:-:S04]  /*5b60*/  IADD3 R4, PT, PT, R9, 0x258, -R4 ;  /* 0x0000025809047810 */ /* 0x001fc80007ffe804 */
[----:B------:R-:W-:-:S13]  /*5b70*/  ISETP.GE.AND P0, PT, R9, R4, PT ;  /* 0x000000040900720c */ /* 0x000fda0003f06270 */
[----:B------:R-:W-:Y:S05]  /*5b80*/  @P0 BRA `(.L_x_86) ;  /* 0x0000000c00380947 */ /* 0x000fea0003800000 */
[----:B------:R-:W-:-:S07]  /*5b90*/  IMAD.MOV.U32 R10, RZ, RZ, 0x3e7 ;  /* 0x000003e7ff0a7424 */ /* 0x000fce00078e00ff */
.L_x_93:
[----:B------:R-:W0:Y:S01]  /*5ba0*/  LDC R13, c[0x0][0x388] ;  /* 0x0000e200ff0d7b82 */ /* 0x000e220000000800 */
[----:B------:R-:W-:Y:S02]  /*5bb0*/  IMAD.MOV.U32 R14, RZ, RZ, RZ ;  /* 0x000000ffff0e7224 */ /* 0x000fe400078e00ff */
[----:B------:R-:W-:Y:S01]  /*5bc0*/  IMAD.MOV.U32 R21, RZ, RZ, RZ ;  /* 0x000000ffff157224 */ /* 0x000fe200078e00ff */
[----:B0-----:R-:W-:-:S04]  /*5bd0*/  IADD3 R4, PT, PT, R13, -0x1, RZ ;  /* 0xffffffff0d047810 */ /* 0x001fc80007ffe0ff */
[----:B------:R-:W-:-:S13]  /*5be0*/  ISETP.GE.U32.AND P0, PT, R4, 0xf, PT ;  /* 0x0000000f0400780c */ /* 0x000fda0003f06070 */
[----:B------:R-:W-:Y:S05]  /*5bf0*/  @!P0 BRA `(.L_x_87) ;  /* 0x0000000400408947 */ /* 0x000fea0003800000 */
[----:B------:R-:W-:Y:S01]  /*5c00*/  BSSY.RECONVERGENT B4, `(.L_x_88) ;  /* 0x000004e000047945 */ /* 0x000fe20003800200 */
[----:B------:R-:W-:Y:S02]  /*5c10*/  IMAD.MOV.U32 R15, RZ, RZ, RZ ;  /* 0x000000ffff0f7224 */ /* 0x000fe400078e00ff */
[----:B------:R-:W-:-:S07]  /*5c20*/  IMAD.MOV.U32 R21, RZ, RZ, RZ ;  /* 0x000000ffff157224 */ /* 0x000fce00078e00ff */
.L_x_89:
[----:B------:R-:W0:Y:S01]  /*5c30*/  LDC.64 R22, c[0x0][0x380] ;  /* 0x0000e000ff167b82 */ /* 0x000e220000000a00 */
[C---:B------:R-:W-:Y:S01]  /*5c40*/  IADD3 R5, PT, PT, R15.reuse, R9, RZ ;  /* 0x000000090f057210 */ /* 0x040fe20007ffe0ff */
[----:B------:R-:W-:-:S04]  /*5c50*/  IMAD R14, R15, 0x4, R16 ;  /* 0x000000040f0e7824 */ /* 0x000fc800078e0210 */
[----:B0-----:R-:W-:Y:S02]  /*5c60*/  IMAD.WIDE.U32 R22, R5, 0x4, R22 ;  /* 0x0000000405167825 */ /* 0x001fe400078e0016 */
        /* <DEDUP_REMOVED lines=14> */
[C---:B------:R-:W-:Y:S01]  /*5d50*/  VIADD R5, R4.reuse, 0x1 ;  /* 0x0000000104057836 */ /* 0x040fe20000000000 */
[----:B------:R-:W-:-:S02]  /*5d60*/  @!P1 IADD3 R5, PT, PT, R4, RZ, RZ ;  /* 0x000000ff04059210 */ /* 0x000fc40007ffe0ff */
[----:B-----5:R-:W-:-:S03]  /*5d70*/  ISETP.NE.AND P1, PT, R7, R20, PT ;  /* 0x000000140700720c */ /* 0x020fc60003f25270 */
[----:B------:R-:W-:-:S04]  /*5d80*/  VIADD R21, R5, 0x1 ;  /* 0x0000000105157836 */ /* 0x000fc80000000000 */
[----:B------:R-:W-:Y:S02]  /*5d90*/  @!P0 IMAD.MOV R21, RZ, RZ, R5 ;  /* 0x000000ffff158224 */ /* 0x000fe400078e0205 */
[----:B------:R-:W2:Y:S02]  /*5da0*/  LDL.128 R4, [R14+0x10] ;  /* 0x000010000e047983 */ /* 0x000ea40000100c00 */
[----:B------:R-:W-:Y:S02]  /*5db0*/  VIADD R20, R21, 0x1 ;  /* 0x0000000115147836 */ /* 0x000fe40000000000 */
[----:B------:R-:W-:Y:S02]  /*5dc0*/  @!P1 IMAD.MOV R20, RZ, RZ, R21 ;  /* 0x000000ffff149224 */ /* 0x000fe400078e0215 */
[----:B------:R-:W5:Y:S01]  /*5dd0*/  LDG.E R21, desc[UR36][R22.64+0x18] ;  /* 0x0000182416157981 */ /* 0x000f62000c1e1900 */
[----:B--2---:R-:W-:Y:S02]  /*5de0*/  ISETP.NE.AND P0, PT, R4, R27, PT ;  /* 0x0000001b0400720c */ /* 0x004fe40003f05270 */
[----:B------:R-:W-:Y:S01]  /*5df0*/  ISETP.NE.AND P1, PT, R5, R26, PT ;  /* 0x0000001a0500720c */ /* 0x000fe20003f25270 */
[----:B------:R-:W2:Y:S01]  /*5e00*/  LDG.E R27, desc[UR36][R22.64+0x20] ;  /* 0x00002024161b7981 */ /* 0x000ea2000c1e1900 */
[----:B------:R-:W-:-:S03]  /*5e10*/  IADD3 R4, PT, PT, R20, 0x1, RZ ;  /* 0x0000000114047810 */ /* 0x000fc60007ffe0ff */
[----:B------:R-:W4:Y:S06]  /*5e20*/  LDG.E R26, desc[UR36][R22.64+0x2c] ;  /* 0x00002c24161a7981 */ /* 0x000f2c000c1e1900 */
[----:B------:R-:W-:Y:S01]  /*5e30*/  @!P0 IMAD.MOV R4, RZ, RZ, R20 ;  /* 0x000000ffff048224 */ /* 0x000fe200078e0214 */
[----:B-----5:R-:W-:-:S03]  /*5e40*/  ISETP.NE.AND P0, PT, R6, R21, PT ;  /* 0x000000150600720c */ /* 0x020fc60003f05270 */
[----:B------:R-:W-:Y:S02]  /*5e50*/  VIADD R5, R4, 0x1 ;  /* 0x0000000104057836 */ /* 0x000fe40000000000 */
[----:B------:R-:W-:Y:S01]  /*5e60*/  @!P1 IMAD.MOV R5, RZ, RZ, R4 ;  /* 0x000000ffff059224 */ /* 0x000fe200078e0204 */
[----:B---3--:R-:W-:Y:S02]  /*5e70*/  ISETP.NE.AND P1, PT, R7, R24, PT ;  /* 0x000000180700720c */ /* 0x008fe40003f25270 */
[----:B------:R-:W3:Y:S01]  /*5e80*/  LDG.E R24, desc[UR36][R22.64+0x24] ;  /* 0x0000242416187981 */ /* 0x000ee2000c1e1900 */
[----:B------:R-:W-:-:S04]  /*5e90*/  VIADD R21, R5, 0x1 ;  /* 0x0000000105157836 */ /* 0x000fc80000000000 */
[----:B------:R-:W-:Y:S02]  /*5ea0*/  @!P0 IADD3 R21, PT, PT, R5, RZ, RZ ;  /* 0x000000ff05158210 */ /* 0x000fe40007ffe0ff */
[----:B------:R-:W2:Y:S03]  /*5eb0*/  LDL.128 R4, [R14+0x20] ;  /* 0x000020000e047983 */ /* 0x000ea60000100c00 */
        /* <DEDUP_REMOVED lines=12> */
[----:B------:R-:W-:Y:S01]  /*5f80*/  IADD3 R20, PT, PT, R21, 0x1, RZ ;  /* 0x0000000115147810 */ /* 0x000fe20007ffe0ff */
[----:B------:R-:W-:-:S04]  /*5f90*/  @!P1 IMAD.MOV R20, RZ, RZ, R21 ;  /* 0x000000ffff149224 */ /* 0x000fc800078e0215 */
[----:B------:R-:W-:Y:S02]  /*5fa0*/  VIADD R21, R20, 0x1 ;  /* 0x0000000114157836 */ /* 0x000fe40000000000 */
[----:B------:R-:W-:Y:S02]  /*5fb0*/  @!P0 IMAD.MOV R21, RZ, RZ, R20 ;  /* 0x000000ffff158224 */ /* 0x000fe400078e0214 */
[----:B------:R-:W5:Y:S01]  /*5fc0*/  LDG.E R20, desc[UR36][R22.64+0x3c] ;  /* 0x00003c2416147981 */ /* 0x000f62000c1e1900 */
[----:B------:R-:W-:Y:S01]  /*5fd0*/  VIADD R15, R15, 0x10 ;  /* 0x000000100f0f7836 */ /* 0x000fe20000000000 */
[----:B--2---:R-:W-:Y:S01]  /*5fe0*/  ISETP.NE.AND P0, PT, R4, R27, PT ;  /* 0x0000001b0400720c */ /* 0x004fe20003f05270 */
[C---:B------:R-:W-:Y:S01]  /*5ff0*/  VIADD R4, R21.reuse, 0x1 ;  /* 0x0000000115047836 */ /* 0x040fe20000000000 */
[----:B------:R-:W-:Y:S02]  /*6000*/  @!P2 IADD3 R4, PT, PT, R21, RZ, RZ ;  /* 0x000000ff1504a210 */ /* 0x000fe40007ffe0ff */
[----:B---3--:R-:W-:-:S03]  /*6010*/  ISETP.NE.AND P1, PT, R5, R24, PT ;  /* 0x000000180500720c */ /* 0x008fc60003f25270 */
[----:B------:R-:W-:-:S06]  /*6020*/  VIADD R5, R4, 0x1 ;  /* 0x0000000104057836 */ /* 0x000fcc0000000000 */
[----:B------:R-:W-:Y:S01]  /*6030*/  @!P0 IMAD.MOV R5, RZ, RZ, R4 ;  /* 0x000000ffff058224 */ /* 0x000fe200078e0204 */
[----:B----4-:R-:W-:-:S03]  /*6040*/  ISETP.NE.AND P0, PT, R6, R29, PT ;  /* 0x0000001d0600720c */ /* 0x010fc60003f05270 */
[----:B------:R-:W-:Y:S02]  /*6050*/  VIADD R4, R5, 0x1 ;  /* 0x0000000105047836 */ /* 0x000fe40000000000 */
[----:B------:R-:W-:Y:S01]  /*6060*/  @!P1 IMAD.MOV R4, RZ, RZ, R5 ;  /* 0x000000ffff049224 */ /* 0x000fe200078e0205 */
[----:B-----5:R-:W-:-:S04]  /*6070*/  ISETP.NE.AND P1, PT, R7, R20, PT ;  /* 0x000000140700720c */ /* 0x020fc80003f25270 */
[----:B------:R-:W-:-:S03]  /*6080*/  IADD3 R5, PT, PT, R4, 0x1, RZ ;  /* 0x0000000104057810 */ /* 0x000fc60007ffe0ff */
[----:B------:R-:W-:Y:S01]  /*6090*/  @!P0 IMAD.MOV R5, RZ, RZ, R4 ;  /* 0x000000ffff058224 */ /* 0x000fe200078e0204 */
[----:B------:R-:W-:-:S03]  /*60a0*/  ISETP.NE.AND P0, PT, R15, R2, PT ;  /* 0x000000020f00720c */ /* 0x000fc60003f05270 */
[----:B------:R-:W-:Y:S02]  /*60b0*/  VIADD R21, R5, 0x1 ;  /* 0x0000000105157836 */ /* 0x000fe40000000000 */
[----:B------:R-:W-:-:S08]  /*60c0*/  @!P1 IMAD.MOV R21, RZ, RZ, R5 ;  /* 0x000000ffff159224 */ /* 0x000fd000078e0205 */
[----:B------:R-:W-:Y:S05]  /*60d0*/  @P0 BRA `(.L_x_89) ;  /* 0xfffffff800d40947 */ /* 0x000fea000383ffff */
[----:B------:R-:W-:Y:S05]  /*60e0*/  BSYNC.RECONVERGENT B4 ;  /* 0x0000000000047941 */ /* 0x000fea0003800200 */
.L_x_88:
[----:B------:R-:W-:-:S07]  /*60f0*/  MOV R14, R2 ;  /* 0x00000002000e7202 */ /* 0x000fce0000000f00 */
.L_x_87:
        /* <DEDUP_REMOVED lines=26> */
[----:B--2---:R-:W-:Y:S02]  /*62a0*/  ISETP.NE.AND P2, PT, R5, R20, PT ;  /* 0x000000140500720c */ /* 0x004fe40003f45270 */
[----:B------:R-:W-:Y:S02]  /*62b0*/  IADD3 R20, PT, PT, R21, 0x1, RZ ;  /* 0x0000000115147810 */ /* 0x000fe40007ffe0ff */
[----:B-----5:R-:W-:-:S05]  /*62c0*/  ISETP.NE.AND P3, PT, R7, R24, PT ;  /* 0x000000180700720c */ /* 0x020fca0003f65270 */
[----:B------:R-:W-:Y:S01]  /*62d0*/  @!P1 IMAD.MOV R20, RZ, RZ, R21 ;  /* 0x000000ffff149224 */ /* 0x000fe200078e0215 */
[----:B----4-:R-:W-:Y:S01]  /*62e0*/  ISETP.NE.AND P1, PT, R6, R29, PT ;  /* 0x0000001d0600720c */ /* 0x010fe20003f25270 */
[----:B------:R-:W2:Y:S04]  /*62f0*/  LDG.E R24, desc[UR36][R22.64+0x14] ;  /* 0x0000142416187981 */ /* 0x000ea8000c1e1900 */
[----:B------:R-:W3:Y:S01]  /*6300*/  LDL.128 R4, [R15+0x10] ;  /* 0x000010000f047983 */ /* 0x000ee20000100c00 */
[----:B------:R-:W-:Y:S02]  /*6310*/  VIADD R21, R20, 0x1 ;  /* 0x0000000114157836 */ /* 0x000fe40000000000 */
[----:B------:R-:W-:-:S04]  /*6320*/  @!P2 IMAD.MOV R21, RZ, RZ, R20 ;  /* 0x000000ffff15a224 */ /* 0x000fc800078e0214 */
[C---:B------:R-:W-:Y:S01]  /*6330*/  VIADD R20, R21.reuse, 0x1 ;  /* 0x0000000115147836 */ /* 0x040fe20000000000 */
[----:B------:R-:W-:Y:S02]  /*6340*/  @!P1 IADD3 R20, PT, PT, R21, RZ, RZ ;  /* 0x000000ff15149210 */ /* 0x000fe40007ffe0ff */
[----:B------:R-:W4:Y:S01]  /*6350*/  LDG.E R21, desc[UR36][R22.64+0x18] ;  /* 0x0000182416157981 */ /* 0x000f22000c1e1900 */
[----:B------:R-:W-:Y:S02]  /*6360*/  IADD3 R14, PT, PT, R14, 0x8, RZ ;  /* 0x000000080e0e7810 */ /* 0x000fe40007ffe0ff */
[----:B---3--:R-:W-:Y:S01]  /*6370*/  ISETP.NE.AND P1, PT, R4, R27, PT ;  /* 0x0000001b0400720c */ /* 0x008fe20003f25270 */
[----:B------:R-:W-:Y:S01]  /*6380*/  VIADD R4, R20, 0x1 ;  /* 0x0000000114047836 */ /* 0x000fe20000000000 */
[----:B--2---:R-:W-:Y:S01]  /*6390*/  ISETP.NE.AND P2, PT, R5, R24, PT ;  /* 0x000000180500720c */ /* 0x004fe20003f45270 */
[----:B------:R-:W-:-:S04]  /*63a0*/  @!P3 IMAD.MOV R4, RZ, RZ, R20 ;  /* 0x000000ffff04b224 */ /* 0x000fc800078e0214 */
[----:B------:R-:W-:-:S06]  /*63b0*/  VIADD R5, R4, 0x1 ;  /* 0x0000000104057836 */ /* 0x000fcc0000000000 */
[----:B------:R-:W-:Y:S01]  /*63c0*/  @!P1 IMAD.MOV R5, RZ, RZ, R4 ;  /* 0x000000ffff059224 */ /* 0x000fe200078e0204 */
[----:B----4-:R-:W-:-:S04]  /*63d0*/  ISETP.NE.AND P1, PT, R6, R21, PT ;  /* 0x000000150600720c */ /* 0x010fc80003f25270 */
[----:B------:R-:W-:Y:S01]  /*63e0*/  IADD3 R4, PT, PT, R5, 0x1, RZ ;  /* 0x0000000105047810 */ /* 0x000fe20007ffe0ff */
[----:B------:R-:W-:Y:S01]  /*63f0*/  @!P2 IMAD.MOV R4, RZ, RZ, R5 ;  /* 0x000000ffff04a224 */ /* 0x000fe200078e0205 */
[----:B------:R-:W-:-:S03]  /*6400*/  ISETP.NE.AND P2, PT, R7, R26, PT ;  /* 0x0000001a0700720c */ /* 0x000fc60003f45270 */
[----:B------:R-:W-:-:S04]  /*6410*/  VIADD R5, R4, 0x1 ;  /* 0x0000000104057836 */ /* 0x000fc80000000000 */
[----:B------:R-:W-:-:S04]  /*6420*/  @!P1 IMAD.MOV R5, RZ, RZ, R4 ;  /* 0x000000ffff059224 */ /* 0x000fc800078e0204 */
[----:B------:R-:W-:Y:S02]  /*6430*/  VIADD R21, R5, 0x1 ;  /* 0x0000000105157836 */ /* 0x000fe40000000000 */
[----:B------:R-:W-:-:S07]  /*6440*/  @!P2 IMAD.MOV R21, RZ, RZ, R5 ;  /* 0x000000ffff15a224 */ /* 0x000fce00078e0205 */
.L_x_91:
        /* <DEDUP_REMOVED lines=32> */
.L_x_92:
        /* <DEDUP_REMOVED lines=13> */
[----:B------:R-:W0:Y:S01]  /*6720*/  LDCU.64 UR4, c[0x0][0x380] ;  /* 0x00007000ff0477ac */ /* 0x000e220008000a00 */
[----:B------:R-:W-:Y:S01]  /*6730*/  IADD3 R4, P0, PT, R14, R9, RZ ;  /* 0x000000090e047210 */ /* 0x000fe20007f1e0ff */
[----:B------:R-:W2:Y:S01]  /*6740*/  LDL R13, [R13+0x8] ;  /* 0x000008000d0d7983 */ /* 0x000ea20000100800 */
[----:B------:R-:W-:Y:S02]  /*6750*/  ISETP.NE.AND P1, PT, R0, 0x2, PT ;  /* 0x000000020000780c */ /* 0x000fe40003f25270 */
[----:B------:R-:W-:Y:S02]  /*6760*/  IADD3.X R7, PT, PT, RZ, RZ, RZ, P0, !PT ;  /* 0x000000ffff077210 */ /* 0x000fe400007fe4ff */
        /* <DEDUP_REMOVED lines=12> */
.L_x_90:
[----:B------:R-:W-:Y:S01]  /*6830*/  VIADD R9, R9, 0x1 ;  /* 0x0000000109097836 */ /* 0x000fe20000000000 */
[----:B------:R-:W-:-:S04]  /*6840*/  VIMNMX R10, PT, PT, R21, R10, PT ;  /* 0x0000000a150a7248 */ /* 0x000fc80003fe0100 */
[----:B------:R-:W-:-:S13]  /*6850*/  ISETP.NE.AND P0, PT, R9, R12, PT ;  /* 0x0000000c0900720c */ /* 0x000fda0003f05270 */
[----:B------:R-:W-:Y:S05]  /*6860*/  @P0 BRA `(.L_x_93) ;  /* 0xfffffff000cc0947 */ /* 0x000fea000383ffff */
.L_x_86:
[----:B------:R-:W-:Y:S05]  /*6870*/  BSYNC.RECONVERGENT B3 ;  /* 0x0000000000037941 */ /* 0x000fea0003800200 */
.L_x_85:
[----:B------:R-:W0:Y:S01]  /*6880*/  LDC R12, c[0x0][0x388] ;  /* 0x0000e200ff0c7b82 */ /* 0x000e220000000800 */
[----:B------:R-:W-:Y:S02]  /*6890*/  VIADD R4, R11, 0x1 ;  /* 0x000000010b047836 */ /* 0x000fe40000000000 */
[----:B------:R-:W-:-:S03]  /*68a0*/  IMAD.IADD R25, R25, 0x1, R10 ;  /* 0x0000000119197824 */ /* 0x000fc600078e020a */
[----:B------:R-:W-:Y:S01]  /*68b0*/  ISETP.NE.AND P0, PT, R4, 0x14, PT ;  /* 0x000000140400780c */ /* 0x000fe20003f05270 */
[----:B0-----:R-:W-:Y:S02]  /*68c0*/  IMAD R12, R11, 0x258, -R12 ;  /* 0x000002580b0c7824 */ /* 0x001fe400078e0a0c */
[----:B------:R-:W-:-:S03]  /*68d0*/  IMAD.MOV.U32 R11, RZ, RZ, R4 ;  /* 0x000000ffff0b7224 */ /* 0x000fc600078e0004 */
[----:B------:R-:W-:-:S07]  /*68e0*/  IADD3 R12, PT, PT, R12, 0x4b0, RZ ;  /* 0x000004b00c0c7810 */ /* 0x000fce0007ffe0ff */
[----:B------:R-:W-:Y:S05]  /*68f0*/  @P0 BRA `(.L_x_94) ;  /* 0xfffffff000880947 */ /* 0x000fea000383ffff */
[----:B------:R-:W-:Y:S05]  /*6900*/  BSYNC.RECONVERGENT B2 ;  /* 0x0000000000027941 */ /* 0x000fea0003800200 */
.L_x_84:
[----:B------:R-:W-:Y:S01]  /*6910*/  IMAD R5, R19, 0x4, R16 ;  /* 0x0000000413057824 */ /* 0x000fe200078e0210 */
[----:B------:R-:W-:-:S04]  /*6920*/  ISETP.GE.AND P0, PT, R25, R8, PT ;  /* 0x000000081900720c */ /* 0x000fc80003f06270 */
[----:B------:R0:W-:Y:S09]  /*6930*/  STL [R5], R18 ;  /* 0x0000001205007387 */ /* 0x0001f20000100800 */
[----:B------:R-:W-:Y:S05]  /*6940*/  @P0 BRA `(.L_x_83) ;  /* 0x0000000400400947 */ /* 0x000fea0003800000 */
[----:B0-----:R-:W0:Y:S02]  /*6950*/  LDC R18, c[0x0][0x388] ;  /* 0x0000e200ff127b82 */ /* 0x001e240000000800 */
[----:B0-----:R-:W-:-:S05]  /*6960*/  VIADD R4, R18, 0xffffffff ;  /* 0xffffffff12047836 */ /* 0x001fca0000000000 */
[----:B------:R-:W-:Y:S01]  /*6970*/  ISETP.GE.U32.AND P0, PT, R4, 0xf, PT ;  /* 0x0000000f0400780c */ /* 0x000fe20003f06070 */
[----:B------:R-:W-:-:S12]  /*6980*/  IMAD.MOV.U32 R4, RZ, RZ, RZ ;  /* 0x000000ffff047224 */ /* 0x000fd800078e00ff */
[----:B------:R-:W-:Y:S05]  /*6990*/  @!P0 BRA `(.L_x_95) ;  /* 0x0000000000408947 */ /* 0x000fea0003800000 */
[----:B------:R-:W-:Y:S01]  /*69a0*/  HFMA2 R24, -RZ, RZ, 0, 0 ;  /* 0x00000000ff187431 */ /* 0x000fe200000001ff */
[----:B------:R-:W-:Y:S06]  /*69b0*/  BSSY.RECONVERGENT B2, `(.L_x_96) ;  /* 0x000000d000027945 */ /* 0x000fec0003800200 */
.L_x_97:
[----:B0-----:R-:W-:-:S05]  /*69c0*/  IMAD R26, R24, 0x4, R1 ;  /* 0x00000004181a7824 */ /* 0x001fca00078e0201 */
[----:B------:R-:W2:Y:S04]  /*69d0*/  LDL.128 R4, [R26+0xb0] ;  /* 0x0000b0001a047983 */ /* 0x000ea80000100c00 */
        /* <DEDUP_REMOVED lines=11> */
.L_x_96:
[----:B0-----:R-:W-:-:S07]  /*6a90*/  IMAD.MOV.U32 R4, RZ, RZ, R2 ;  /* 0x000000ffff047224 */ /* 0x001fce00078e0002 */
.L_x_95:
[----:B------:R-:W-:Y:S01]  /*6aa0*/  LOP3.LUT R5, R18, 0xf, RZ, 0xc0, !PT ;  /* 0x0000000f12057812 */ /* 0x000fe200078ec0ff */
[----:B------:R-:W-:-:S03]  /*6ab0*/  IMAD.MOV.U32 R8, RZ, RZ, R25 ;  /* 0x000000ffff087224 */ /* 0x000fc600078e0019 */
[----:B------:R-:W-:-:S13]  /*6ac0*/  ISETP.NE.AND P0, PT, R5, RZ, PT ;  /* 0x000000ff0500720c */ /* 0x000fda0003f05270 */
[----:B------:R-:W-:Y:S05]  /*6ad0*/  @!P0 BRA `(.L_x_83) ;  /* 0x0000000000dc8947 */ /* 0x000fea0003800000 */
[----:B------:R-:W-:Y:S02]  /*6ae0*/  IADD3 R5, PT, PT, R5, -0x1, RZ ;  /* 0xffffffff05057810 */ /* 0x000fe40007ffe0ff */
[----:B------:R-:W-:Y:S02]  /*6af0*/  LOP3.LUT R18, R18, 0x7, RZ, 0xc0, !PT ;  /* 0x0000000712127812 */ /* 0x000fe400078ec0ff */
        /* <DEDUP_REMOVED lines=21> */
.L_x_98:
[----:B0-----:R-:W-:Y:S01]  /*6c50*/  IMAD.MOV.U32 R8, RZ, RZ, R25 ;  /* 0x000000ffff087224 */ /* 0x001fe200078e0019 */
[----:B------:R-:W-:Y:S06]  /*6c60*/  @!P1 BRA `(.L_x_83) ;  /* 0x0000000000789947 */ /* 0x000fec0003800000 */
[----:B------:R-:W-:Y:S01]  /*6c70*/  VIADD R5, R18, 0xffffffff ;  /* 0xffffffff12057836 */ /* 0x000fe20000000000 */
[----:B------:R-:W-:-:S04]  /*6c80*/  ISETP.NE.AND P1, PT, R0, RZ, PT ;  /* 0x000000ff0000720c */ /* 0x000fc80003f25270 */
[----:B------:R-:W-:-:S13]  /*6c90*/  ISETP.GE.U32.AND P0, PT, R5, 0x3, PT ;  /* 0x000000030500780c */ /* 0x000fda0003f06070 */
[----:B------:R-:W-:Y:S05]  /*6ca0*/  @!P0 BRA `(.L_x_99) ;  /* 0x0000000000288947 */ /* 0x000fea0003800000 */
[----:B------:R-:W-:-:S05]  /*6cb0*/  LEA R9, R4, R1, 0x2 ;  /* 0x0000000104097211 */ /* 0x000fca00078e10ff */
        /* <DEDUP_REMOVED lines=9> */
.L_x_99:
[----:B0-----:R-:W-:Y:S01]  /*6d50*/  IMAD.MOV.U32 R8, RZ, RZ, R25 ;  /* 0x000000ffff087224 */ /* 0x001fe200078e0019 */
        /* <DEDUP_REMOVED lines=8> */
[----:B------:R-:W-:Y:S02]  /*6de0*/  ISETP.NE.AND P0, PT, R0, 0x2, PT ;  /* 0x000000020000780c */ /* 0x000fe40003f05270 */
[----:B------:R-:W-:Y:S01]  /*6df0*/  MOV R8, R25 ;  /* 0x0000001900087202 */ /* 0x000fe20000000f00 */
[----:B--2---:R0:W-:Y:S10]  /*6e00*/  STL [R5+0x4], R4 ;  /* 0x0000040405007387 */ /* 0x0041f40000100800 */
[----:B------:R-:W-:Y:S05]  /*6e10*/  @!P0 BRA `(.L_x_83) ;  /* 0x00000000000c8947 */ /* 0x000fea0003800000 */
[----:B0-----:R-:W2:Y:S01]  /*6e20*/  LDL R4, [R5+0xb8] ;  /* 0x0000b80005047983 */ /* 0x001ea20000100800 */
[----:B------:R-:W-:-:S03]  /*6e30*/  IMAD.MOV.U32 R8, RZ, RZ, R25 ;  /* 0x000000ffff087224 */ /* 0x000fc600078e0019 */
[----:B--2---:R0:W-:Y:S04]  /*6e40*/  STL [R5+0x8], R4 ;  /* 0x0000080405007387 */ /* 0x0041e80000100800 */
.L_x_83:
[----:B------:R-:W-:Y:S05]  /*6e50*/  BSYNC.RECONVERGENT B1 ;  /* 0x0000000000017941 */ /* 0x000fea0003800200 */
.L_x_82:
[----:B------:R-:W5:Y:S01]  /*6e60*/  LDCU UR4, c[0x0][0x388] ;  /* 0x00007100ff0477ac */ /* 0x000f620008000800 */
[----:B------:R-:W-:-:S05]  /*6e70*/  VIADD R19, R19, 0x1 ;  /* 0x0000000113137836 */ /* 0x000fca0000000000 */
[----:B-----5:R-:W-:-:S13]  /*6e80*/  ISETP.NE.AND P0, PT, R19, UR4, PT ;  /* 0x0000000413007c0c */ /* 0x020fda000bf05270 */
[----:B------:R-:W-:Y:S05]  /*6e90*/  @P0 BRA `(.L_x_100) ;  /* 0xffffffb000080947 */ /* 0x000fea000383ffff */
[----:B------:R-:W-:Y:S05]  /*6ea0*/  BSYNC.RECONVERGENT B0 ;  /* 0x0000000000007941 */ /* 0x000fea0003800200 */
.L_x_27:
[----:B------:R-:W0:Y:S01]  /*6eb0*/  LDC R20, c[0x0][0x388] ;  /* 0x0000e200ff147b82 */ /* 0x000e220000000800 */
[----:B------:R-:W-:Y:S02]  /*6ec0*/  HFMA2 R22, -RZ, RZ, 0, 0 ;  /* 0x00000000ff167431 */ /* 0x000fe400000001ff */
[----:B------:R-:W-:Y:S02]  /*6ed0*/  IMAD.MOV.U32 R12, RZ, RZ, RZ ;  /* 0x000000ffff0c7224 */ /* 0x000fe400078e00ff */
[----:B------:R-:W-:Y:S02]  /*6ee0*/  IMAD.MOV.U32 R21, RZ, RZ, RZ ;  /* 0x000000ffff157224 */ /* 0x000fe400078e00ff */
[----:B012-4-:R-:W-:-:S05]  /*6ef0*/  VIADD R4, R20, 0xffffffff ;  /* 0xffffffff14047836 */ /* 0x017fca0000000000 */
[----:B------:R-:W-:-:S13]  /*6f00*/  ISETP.GE.U32.AND P0, PT, R4, 0xf, PT ;  /* 0x0000000f0400780c */ /* 0x000fda0003f06070 */
[----:B------:R-:W-:Y:S05]  /*6f10*/  @!P0 BRA `(.L_x_101) ;  /* 0x0000000000d48947 */ /* 0x000fea0003800000 */
[----:B------:R-:W-:Y:S01]  /*6f20*/  BSSY.RECONVERGENT B0, `(.L_x_102) ;  /* 0x0000032000007945 */ /* 0x000fe20003800200 */
[----:B------:R-:W-:Y:S02]  /*6f30*/  VIADD R23, R1, 0x20 ;  /* 0x0000002001177836 */ /* 0x000fe40000000000 */
[----:B------:R-:W-:Y:S02]  /*6f40*/  IMAD.MOV.U32 R22, RZ, RZ, RZ ;  /* 0x000000ffff167224 */ /* 0x000fe400078e00ff */
[----:B------:R-:W-:-:S07]  /*6f50*/  IMAD.MOV.U32 R21, RZ, RZ, 0x10 ;  /* 0x00000010ff157424 */ /* 0x000fce00078e00ff */
.L_x_103:
[----:B---3--:R-:W2:Y:S04]  /*6f60*/  LDL.128 R4, [R23+-0x20] ;  /* 0xffffe00017047983 */ /* 0x008ea80000100c00 */
[----:B------:R-:W3:Y:S04]  /*6f70*/  LDL.128 R8, [R23+-0x10] ;  /* 0xfffff00017087983 */ /* 0x000ee80000100c00 */
[----:B------:R-:W4:Y:S04]  /*6f80*/  LDL.128 R12, [R23] ;  /* 0x00000000170c7983 */ /* 0x000f280000100c00 */
[----:B------:R0:W5:Y:S01]  /*6f90*/  LDL.128 R16, [R23+0x10] ;  /* 0x0000100017107983 */ /* 0x0001620000100c00 */
[C---:B------:R-:W-:Y:S01]  /*6fa0*/  IADD3 R24, PT, PT, R21.reuse, -0xe, RZ ;  /* 0xfffffff215187810 */ /* 0x040fe20007ffe0ff */
[----:B------:R-:W-:-:S02]  /*6fb0*/  VIADD R25, R21, 0xfffffff4 ;  /* 0xfffffff415197836 */ /* 0x000fc40000000000 */
[----:B------:R-:W-:Y:S01]  /*6fc0*/  VIADD R3, R3, 0x10 ;  /* 0x0000001003037836 */ /* 0x000fe20000000000 */
[----:B0-----:R-:W-:-:S04]  /*6fd0*/  IADD3 R23, PT, PT, R23, 0x40, RZ ;  /* 0x0000004017177810 */ /* 0x001fc80007ffe0ff */
[----:B------:R-:W-:Y:S02]  /*6fe0*/  ISETP.NE.AND P0, PT, R3, RZ, PT ;  /* 0x000000ff0300720c */ /* 0x000fe40003f05270 */
[----:B--2---:R-:W-:Y:S01]  /*6ff0*/  SHF.L.U32 R5, R5, R24, RZ ;  /* 0x0000001805057219 */ /* 0x004fe200000006ff */
[C---:B------:R-:W-:Y:S01]  /*7000*/  VIADD R24, R21.reuse, 0xfffffff6 ;  /* 0xfffffff615187836 */ /* 0x040fe20000000000 */
[----:B------:R-:W-:Y:S01]  /*7010*/  SHF.L.U32 R25, R6, R25, RZ ;  /* 0x0000001906197219 */ /* 0x000fe200000006ff */
[----:B------:R-:W-:Y:S01]  /*7020*/  VIADD R6, R21, 0xfffffffa ;  /* 0xfffffffa15067836 */ /* 0x000fe20000000000 */
[----:B------:R-:W-:Y:S01]  /*7030*/  LOP3.LUT R4, R5, R4, R22, 0x96, !PT ;  /* 0x0000000405047212 */ /* 0x000fe200078e9616 */
[----:B------:R-:W-:Y:S01]  /*7040*/  VIADD R5, R21, 0xfffffff8 ;  /* 0xfffffff815057836 */ /* 0x000fe20000000000 */
[----:B------:R-:W-:Y:S02]  /*7050*/  SHF.L.U32 R7, R7, R24, RZ ;  /* 0x0000001807077219 */ /* 0x000fe400000006ff */
[----:B---3--:R-:W-:-:S02]  /*7060*/  SHF.L.U32 R6, R9, R6, RZ ;  /* 0x0000000609067219 */ /* 0x008fc400000006ff */
[----:B------:R-:W-:Y:S01]  /*7070*/  SHF.L.U32 R5, R8, R5, RZ ;  /* 0x0000000508057219 */ /* 0x000fe200000006ff */
[----:B------:R-:W-:Y:S01]  /*7080*/  VIADD R8, R21, 0xfffffffe ;  /* 0xfffffffe15087836 */ /* 0x000fe20000000000 */
[----:B------:R-:W-:Y:S02]  /*7090*/  LOP3.LUT R4, R7, R25, R4, 0x96, !PT ;  /* 0x0000001907047212 */ /* 0x000fe400078e9604 */
[----:B------:R-:W-:Y:S02]  /*70a0*/  IADD3 R7, PT, PT, R21, -0x4, RZ ;  /* 0xfffffffc15077810 */ /* 0x000fe40007ffe0ff */
[----:B------:R-:W-:Y:S02]  /*70b0*/  SHF.L.U32 R8, R11, R8, RZ ;  /* 0x000000080b087219 */ /* 0x000fe400000006ff */
[----:B------:R-:W-:Y:S02]  /*70c0*/  SHF.L.U32 R7, R10, R7, RZ ;  /* 0x000000070a077219 */ /* 0x000fe400000006ff */
[----:B------:R-:W-:Y:S01]  /*70d0*/  LOP3.LUT R4, R6, R5, R4, 0x96, !PT ;  /* 0x0000000506047212 */ /* 0x000fe200078e9604 */
[----:B------:R-:W-:Y:S01]  /*70e0*/  VIADD R6, R21, 0x2 ;  /* 0x0000000215067836 */ /* 0x000fe20000000000 */
[----:B----4-:R-:W-:-:S02]  /*70f0*/  SHF.L.U32 R5, R12, R21, RZ ;  /* 0x000000150c057219 */ /* 0x010fc400000006ff */
[----:B------:R-:W-:Y:S01]  /*7100*/  LOP3.LUT R4, R8, R7, R4, 0x96, !PT ;  /* 0x0000000708047212 */ /* 0x000fe200078e9604 */
[----:B------:R-:W-:Y:S01]  /*7110*/  VIADD R7, R21, 0x4 ;  /* 0x0000000415077836 */ /* 0x000fe20000000000 */
[----:B------:R-:W-:Y:S01]  /*7120*/  SHF.L.U32 R6, R13, R6, RZ ;  /* 0x000000060d067219 */ /* 0x000fe200000006ff */
[C---:B------:R-:W-:Y:S01]  /*7130*/  VIADD R8, R21.reuse, 0x6 ;  /* 0x0000000615087836 */ /* 0x040fe20000000000 */
[----:B------:R-:W-:Y:S02]  /*7140*/  IADD3 R9, PT, PT, R21, 0x8, RZ ;  /* 0x0000000815097810 */ /* 0x000fe40007ffe0ff */
[----:B------:R-:W-:Y:S02]  /*7150*/  SHF.L.U32 R7, R14, R7, RZ ;  /* 0x000000070e077219 */ /* 0x000fe400000006ff */
[----:B------:R-:W-:Y:S02]  /*7160*/  SHF.L.U32 R8, R15, R8, RZ ;  /* 0x000000080f087219 */ /* 0x000fe400000006ff */
[----:B------:R-:W-:Y:S01]  /*7170*/  LOP3.LUT R4, R6, R5, R4, 0x96, !PT ;  /* 0x0000000506047212 */ /* 0x000fe200078e9604 */
[C---:B------:R-:W-:Y:S01]  /*7180*/  VIADD R6, R21.reuse, 0xa ;  /* 0x0000000a15067836 */ /* 0x040fe20000000000 */
[----:B-----5:R-:W-:Y:S01]  /*7190*/  SHF.L.U32 R16, R16, R9, RZ ;  /* 0x0000000910107219 */ /* 0x020fe200000006ff */
[C---:B------:R-:W-:Y:S01]  /*71a0*/  VIADD R5, R21.reuse, 0xc ;  /* 0x0000000c15057836 */ /* 0x040fe20000000000 */
[----:B------:R-:W-:Y:S01]  /*71b0*/  LOP3.LUT R7, R8, R7, R4, 0x96, !PT ;  /* 0x0000000708077212 */ /* 0x000fe200078e9604 */
[----:B------:R-:W-:Y:S01]  /*71c0*/  VIADD R4, R21, 0xe ;  /* 0x0000000e15047836 */ /* 0x000fe20000000000 */
[----:B------:R-:W-:Y:S01]  /*71d0*/  SHF.L.U32 R6, R17, R6, RZ ;  /* 0x0000000611067219 */ /* 0x000fe200000006ff */
[----:B------:R-:W-:Y:S01]  /*71e0*/  VIADD R21, R21, 0x20 ;  /* 0x0000002015157836 */ /* 0x000fe20000000000 */
[----:B------:R-:W-:-:S02]  /*71f0*/  SHF.L.U32 R5, R18, R5, RZ ;  /* 0x0000000512057219 */ /* 0x000fc400000006ff */
[----:B------:R-:W-:Y:S02]  /*7200*/  SHF.L.U32 R4, R19, R4, RZ ;  /* 0x0000000413047219 */ /* 0x000fe400000006ff */
[----:B------:R-:W-:-:S04]  /*7210*/  LOP3.LUT R6, R6, R16, R7, 0x96, !PT ;  /* 0x0000001006067212 */ /* 0x000fc800078e9607 */
[----:B------:R-:W-:Y:S01]  /*7220*/  LOP3.LUT R22, R4, R5, R6, 0x96, !PT ;  /* 0x0000000504167212 */ /* 0x000fe200078e9606 */
[----:B------:R-:W-:Y:S06]  /*7230*/  @P0 BRA `(.L_x_103) ;  /* 0xfffffffc00480947 */ /* 0x000fec000383ffff */
[----:B------:R-:W-:Y:S05]  /*7240*/  BSYNC.RECONVERGENT B0 ;  /* 0x0000000000007941 */ /* 0x000fea0003800200 */
.L_x_102:
[----:B------:R-:W-:Y:S02]  /*7250*/  VIADD R21, R21, 0xfffffff0 ;  /* 0xfffffff015157836 */ /* 0x000fe40000000000 */
[----:B------:R-:W-:-:S07]  /*7260*/  IMAD.MOV.U32 R12, RZ, RZ, R2 ;  /* 0x000000ffff0c7224 */ /* 0x000fce00078e0002 */
.L_x_101:
[----:B------:R-:W-:Y:S01]  /*7270*/  LOP3.LUT R2, R20, 0xf, RZ, 0xc0, !PT ;  /* 0x0000000f14027812 */ /* 0x000fe200078ec0ff */
[----:B------:R-:W-:Y:S03]  /*7280*/  BSSY.RECONVERGENT B0, `(.L_x_26) ;  /* 0x000003b000007945 */ /* 0x000fe60003800200 */
[----:B------:R-:W-:-:S13]  /*7290*/  ISETP.NE.AND P0, PT, R2, RZ, PT ;  /* 0x000000ff0200720c */ /* 0x000fda0003f05270 */
[----:B------:R-:W-:Y:S05]  /*72a0*/  @!P0 BRA `(.L_x_104) ;  /* 0x0000000000e08947 */ /* 0x000fea0003800000 */
[----:B------:R-:W-:Y:S02]  /*72b0*/  ISETP.GE.U32.AND P0, PT, R2, 0x8, PT ;  /* 0x000000080200780c */ /* 0x000fe40003f06070 */
[----:B------:R-:W-:-:S04]  /*72c0*/  LOP3.LUT R20, R20, 0x7, RZ, 0xc0, !PT ;  /* 0x0000000714147812 */ /* 0x000fc800078ec0ff */
[----:B------:R-:W-:-:S07]  /*72d0*/  ISETP.NE.AND P1, PT, R20, RZ, PT ;  /* 0x000000ff1400720c */ /* 0x000fce0003f25270 */
[----:B------:R-:W-:Y:S06]  /*72e0*/  @!P0 BRA `(.L_x_105) ;  /* 0x0000000000608947 */ /* 0x000fec0003800000 */
[----:B------:R-:W-:-:S05]  /*72f0*/  IMAD R2, R12, 0x4, R1 ;  /* 0x000000040c027824 */ /* 0x000fca00078e0201 */
[----:B---3--:R-:W2:Y:S04]  /*7300*/  LDL.128 R4, [R2] ;  /* 0x0000000002047983 */ /* 0x008ea80000100c00 */
[----:B------:R0:W3:Y:S01]  /*7310*/  LDL.128 R8, [R2+0x10] ;  /* 0x0000100002087983 */ /* 0x0000e20000100c00 */
[C---:B------:R-:W-:Y:S01]  /*7320*/  VIADD R16, R21.reuse, 0x6 ;  /* 0x0000000615107836 */ /* 0x040fe20000000000 */
[C---:B------:R-:W-:Y:S01]  /*7330*/  IADD3 R14, PT, PT, R21.reuse, 0x2, RZ ;  /* 0x00000002150e7810 */ /* 0x040fe20007ffe0ff */
[C---:B------:R-:W-:Y:S01]  /*7340*/  VIADD R3, R21.reuse, 0x4 ;  /* 0x0000000415037836 */ /* 0x040fe20000000000 */
[C---:B------:R-:W-:Y:S01]  /*7350*/  IADD3 R13, PT, PT, R21.reuse, 0xc, RZ ;  /* 0x0000000c150d7810 */ /* 0x040fe20007ffe0ff */
[----:B------:R-:W-:Y:S02]  /*7360*/  VIADD R12, R12, 0x8 ;  /* 0x000000080c0c7836 */ /* 0x000fe40000000000 */
[----:B0-----:R-:W-:Y:S01]  /*7370*/  VIADD R2, R21, 0xe ;  /* 0x0000000e15027836 */ /* 0x001fe20000000000 */
[----:B--2---:R-:W-:Y:S01]  /*7380*/  SHF.L.U32 R16, R7, R16, RZ ;  /* 0x0000001007107219 */ /* 0x004fe200000006ff */
[----:B------:R-:W-:Y:S01]  /*7390*/  VIADD R7, R21, 0x8 ;  /* 0x0000000815077836 */ /* 0x000fe20000000000 */
[----:B------:R-:W-:-:S02]  /*73a0*/  SHF.L.U32 R5, R5, R14, RZ ;  /* 0x0000000e05057219 */ /* 0x000fc400000006ff */
[----:B------:R-:W-:Y:S01]  /*73b0*/  SHF.L.U32 R3, R6, R3, RZ ;  /* 0x0000000306037219 */ /* 0x000fe200000006ff */
[C---:B------:R-:W-:Y:S01]  /*73c0*/  VIADD R6, R21.reuse, 0xa ;  /* 0x0000000a15067836 */ /* 0x040fe20000000000 */
[----:B------:R-:W-:Y:S01]  /*73d0*/  SHF.L.U32 R4, R4, R21, RZ ;  /* 0x0000001504047219 */ /* 0x000fe200000006ff */
[----:B------:R-:W-:Y:S01]  /*73e0*/  VIADD R21, R21, 0x10 ;  /* 0x0000001015157836 */ /* 0x000fe20000000000 */
[----:B---3--:R-:W-:Y:S02]  /*73f0*/  SHF.L.U32 R7, R8, R7, RZ ;  /* 0x0000000708077219 */ /* 0x008fe400000006ff */
[----:B------:R-:W-:Y:S02]  /*7400*/  LOP3.LUT R3, R3, R4, R5, 0x96, !PT ;  /* 0x0000000403037212 */ /* 0x000fe400078e9605 */
[----:B------:R-:W-:Y:S02]  /*7410*/  SHF.L.U32 R6, R9, R6, RZ ;  /* 0x0000000609067219 */ /* 0x000fe400000006ff */
[----:B------:R-:W-:-:S02]  /*7420*/  SHF.L.U32 R10, R10, R13, RZ ;  /* 0x0000000d0a0a7219 */ /* 0x000fc400000006ff */
[----:B------:R-:W-:Y:S02]  /*7430*/  LOP3.LUT R3, R7, R3, R16, 0x96, !PT ;  /* 0x0000000307037212 */ /* 0x000fe400078e9610 */
[----:B------:R-:W-:Y:S02]  /*7440*/  SHF.L.U32 R2, R11, R2, RZ ;  /* 0x000000020b027219 */ /* 0x000fe400000006ff */
[----:B------:R-:W-:-:S04]  /*7450*/  LOP3.LUT R3, R10, R3, R6, 0x96, !PT ;  /* 0x000000030a037212 */ /* 0x000fc800078e9606 */
[----:B------:R-:W-:-:S07]  /*7460*/  LOP3.LUT R22, R22, R3, R2, 0x96, !PT ;  /* 0x0000000316167212 */ /* 0x000fce00078e9602 */
.L_x_105:
[----:B------:R-:W-:Y:S05]  /*7470*/  @!P1 BRA `(.L_x_104) ;  /* 0x00000000006c9947 */ /* 0x000fea0003800000 */
[----:B------:R-:W-:Y:S02]  /*7480*/  ISETP.GE.U32.AND P0, PT, R20, 0x4, PT ;  /* 0x000000041400780c */ /* 0x000fe40003f06070 */
[----:B------:R-:W-:-:S11]  /*7490*/  ISETP.NE.AND P1, PT, R0, RZ, PT ;  /* 0x000000ff0000720c */ /* 0x000fd60003f25270 */
[----:B------:R-:W-:Y:S05]  /*74a0*/  @!P0 BRA `(.L_x_106) ;  /* 0x0000000000348947 */ /* 0x000fea0003800000 */
[----:B------:R-:W-:-:S06]  /*74b0*/  IMAD R4, R12, 0x4, R1 ;  /* 0x000000040c047824 */ /* 0x000fcc00078e0201 */
[----:B---3--:R-:W2:Y:S01]  /*74c0*/  LDL.128 R4, [R4] ;  /* 0x0000000004047983 */ /* 0x008ea20000100c00 */
[C---:B------:R-:W-:Y:S01]  /*74d0*/  IADD3 R2, PT, PT, R21.reuse, 0x2, RZ ;  /* 0x0000000215027810 */ /* 0x040fe20007ffe0ff */
[C---:B------:R-:W-:Y:S02]  /*74e0*/  VIADD R3, R21.reuse, 0x4 ;  /* 0x0000000415037836 */ /* 0x040fe40000000000 */
[----:B------:R-:W-:Y:S02]  /*74f0*/  VIADD R8, R21, 0x6 ;  /* 0x0000000615087836 */ /* 0x000fe40000000000 */
[----:B------:R-:W-:Y:S01]  /*7500*/  VIADD R12, R12, 0x4 ;  /* 0x000000040c0c7836 */ /* 0x000fe20000000000 */
[----:B--2---:R-:W-:Y:S02]  /*7510*/  SHF.L.U32 R5, R5, R2, RZ ;  /* 0x0000000205057219 */ /* 0x004fe400000006ff */
[----:B------:R-:W-:Y:S02]  /*7520*/  SHF.L.U32 R3, R6, R3, RZ ;  /* 0x0000000306037219 */ /* 0x000fe400000006ff */
[----:B------:R-:W-:Y:S01]  /*7530*/  SHF.L.U32 R2, R4, R21, RZ ;  /* 0x0000001504027219 */ /* 0x000fe200000006ff */
[----:B------:R-:W-:Y:S01]  /*7540*/  VIADD R21, R21, 0x8 ;  /* 0x0000000815157836 */ /* 0x000fe20000000000 */
[----:B------:R-:W-:-:S02]  /*7550*/  SHF.L.U32 R7, R7, R8, RZ ;  /* 0x0000000807077219 */ /* 0x000fc400000006ff */
[----:B------:R-:W-:-:S04]  /*7560*/  LOP3.LUT R3, R3, R2, R5, 0x96, !PT ;  /* 0x0000000203037212 */ /* 0x000fc800078e9605 */
[----:B------:R-:W-:-:S07]  /*7570*/  LOP3.LUT R22, R22, R3, R7, 0x96, !PT ;  /* 0x0000000316167212 */ /* 0x000fce00078e9607 */
.L_x_106:
[----:B------:R-:W-:Y:S05]  /*7580*/  @!P1 BRA `(.L_x_104) ;  /* 0x0000000000289947 */ /* 0x000fea0003800000 */
[----:B------:R-:W-:Y:S01]  /*7590*/  IMAD R12, R12, 0x4, R1 ;  /* 0x000000040c0c7824 */ /* 0x000fe200078e0201 */
[----:B------:R-:W-:-:S07]  /*75a0*/  IADD3 R0, PT, PT, -R0, RZ, RZ ;  /* 0x000000ff00007210 */ /* 0x000fce0007ffe1ff */
.L_x_107:
[----:B------:R0:W2:Y:S01]  /*75b0*/  LDL R2, [R12] ;  /* 0x000000000c027983 */ /* 0x0000a20000100800 */
[----:B------:R-:W-:-:S05]  /*75c0*/  VIADD R0, R0, 0x1 ;  /* 0x0000000100007836 */ /* 0x000fca0000000000 */
[----:B------:R-:W-:Y:S01]  /*75d0*/  ISETP.NE.AND P0, PT, R0, RZ, PT ;  /* 0x000000ff0000720c */ /* 0x000fe20003f05270 */
[----:B0-----:R-:W-:Y:S01]  /*75e0*/  VIADD R12, R12, 0x4 ;  /* 0x000000040c0c7836 */ /* 0x001fe20000000000 */
[----:B--2---:R-:W-:Y:S01]  /*75f0*/  SHF.L.U32 R3, R2, R21, RZ ;  /* 0x0000001502037219 */ /* 0x004fe200000006ff */
[----:B------:R-:W-:-:S03]  /*7600*/  VIADD R21, R21, 0x2 ;  /* 0x0000000215157836 */ /* 0x000fc60000000000 */
[----:B------:R-:W-:-:S07]  /*7610*/  LOP3.LUT R22, R3, R22, RZ, 0x3c, !PT ;  /* 0x0000001603167212 */ /* 0x000fce00078e3cff */
[----:B------:R-:W-:Y:S05]  /*7620*/  @P0 BRA `(.L_x_107) ;  /* 0xfffffffc00e00947 */ /* 0x000fea000383ffff */
.L_x_104:
[----:B------:R-:W-:Y:S05]  /*7630*/  BSYNC.RECONVERGENT B0 ;  /* 0x0000000000007941 */ /* 0x000fea0003800200 */
.L_x_26:
[----:B------:R-:W0:Y:S01]  /*7640*/  LDC R17, c[0x0][0x388] ;  /* 0x0000e200ff117b82 */ /* 0x000e220000000800 */
[----:B------:R1:W-:Y:S01]  /*7650*/  STL [R1+0xa0], R22 ;  /* 0x0000a01601007387 */ /* 0x0003e20000100800 */
[----:B------:R-:W2:Y:S01]  /*7660*/  LDCU.64 UR4, c[0x4][0x30] ;  /* 0x01000600ff0477ac */ /* 0x000ea20008000a00 */
[----:B---3--:R-:W-:Y:S01]  /*7670*/  IMAD.U32 R18, RZ, RZ, UR38 ;  /* 0x00000026ff127e24 */ /* 0x008fe2000f8e00ff */
[----:B------:R-:W-:-:S04]  /*7680*/  MOV R0, 0x0 ;  /* 0x0000000000007802 */ /* 0x000fc80000000f00 */
[----:B------:R-:W-:Y:S01]  /*7690*/  IADD3 R18, P0, PT, R18, 0xa0, RZ ;  /* 0x000000a012127810 */ /* 0x000fe20007f1e0ff */
[----:B------:R3:W4:Y:S03]  /*76a0*/  LDC.64 R2, c[0x4][R0] ;  /* 0x0100000000027b82 */ /* 0x0007260000000a00 */
[----:B------:R-:W-:Y:S01]  /*76b0*/  IADD3.X R16, PT, PT, RZ, UR39, RZ, P0, !PT ;  /* 0x00000027ff107c10 */ /* 0x000fe200087fe4ff */
[----:B------:R-:W-:-:S04]  /*76c0*/  IMAD.MOV.U32 R6, RZ, RZ, R18 ;  /* 0x000000ffff067224 */ /* 0x000fc800078e0012 */
[----:B------:R-:W-:Y:S02]  /*76d0*/  IMAD.MOV.U32 R7, RZ, RZ, R16 ;  /* 0x000000ffff077224 */ /* 0x000fe400078e0010 */
[----:B--2---:R-:W-:Y:S02]  /*76e0*/  IMAD.U32 R4, RZ, RZ, UR4 ;  /* 0x00000004ff047e24 */ /* 0x004fe4000f8e00ff */
[----:B------:R-:W-:Y:S01]  /*76f0*/  IMAD.U32 R5, RZ, RZ, UR5 ;  /* 0x00000005ff057e24 */ /* 0x000fe2000f8e00ff */
[----:B0-----:R-:W-:-:S04]  /*7700*/  ISETP.GE.AND P1, PT, R17, 0x1, PT ;  /* 0x000000011100780c */ /* 0x001fc80003f26270 */
[----:B-1-3--:R-:W-:-:S09]  /*7710*/  P2R R0, PR, RZ, 0x2 ;  /* 0x00000002ff007803 */ /* 0x00afd20000000000 */
[----:B------:R-:W-:-:S07]  /*7720*/  LEPC R20, `(.L_x_108) ;  /* 0x000000001014794e */ /* 0x000fce0000000000 */
[----:B----4-:R-:W-:Y:S05]  /*7730*/  CALL.ABS.NOINC R2 ;  /* 0x0000000002007343 */ /* 0x010fea0003c00000 */
.L_x_108:
[----:B------:R-:W-:-:S13]  /*7740*/  ISETP.GE.AND P6, PT, R17, 0x1, PT ;  /* 0x000000011100780c */ /* 0x000fda0003fc6270 */
[----:B------:R-:W-:Y:S05]  /*7750*/  @!P6 BRA `(.L_x_109) ;  /* 0x00000014002ce947 */ /* 0x000fea0003800000 */
[----:B------:R-:W0:Y:S01]  /*7760*/  LDC R19, c[0x0][0x388] ;  /* 0x0000e200ff137b82 */ /* 0x000e220000000800 */
[----:B------:R-:W-:Y:S01]  /*7770*/  IMAD.MOV.U32 R17, RZ, RZ, RZ ;  /* 0x000000ffff117224 */ /* 0x000fe200078e00ff */
[C---:B0-----:R-:W-:Y:S02]  /*7780*/  IADD3 R0, PT, PT, R19.reuse, -0x1, RZ ;  /* 0xffffffff13007810 */ /* 0x041fe40007ffe0ff */
[----:B------:R-:W-:Y:S02]  /*7790*/  LOP3.LUT R23, R19, 0x3, RZ, 0xc0, !PT ;  /* 0x0000000313177812 */ /* 0x000fe400078ec0ff */
[----:B------:R-:W-:-:S13]  /*77a0*/  ISETP.GE.U32.AND P0, PT, R0, 0x3, PT ;  /* 0x000000030000780c */ /* 0x000fda0003f06070 */
[----:B------:R-:W-:Y:S05]  /*77b0*/  @!P0 BRA `(.L_x_110) ;  /* 0x0000000c00f88947 */ /* 0x000fea0003800000 */
[----:B------:R-:W-:Y:S01]  /*77c0*/  LOP3.LUT R19, R19, 0x7ffffffc, RZ, 0xc0, !PT ;  /* 0x7ffffffc13137812 */ /* 0x000fe200078ec0ff */
[----:B------:R-:W-:Y:S01]  /*77d0*/  BSSY.RECONVERGENT B7, `(.L_x_110) ;  /* 0x00000fc000077945 */ /* 0x000fe20003800200 */
[----:B------:R-:W-:-:S03]  /*77e0*/  IMAD.MOV.U32 R17, RZ, RZ, RZ ;  /* 0x000000ffff117224 */ /* 0x000fc600078e00ff */
[----:B------:R-:W-:-:S07]  /*77f0*/  IMAD.MOV R19, RZ, RZ, -R19 ;  /* 0x000000ffff137224 */ /* 0x000fce00078e0a13 */
.L_x_147:
[----:B------:R-:W-:Y:S01]  /*7800*/  LOP3.LUT P0, RZ, R22, R17, RZ, 0xfc, !PT ;  /* 0x0000001116ff7212 */ /* 0x000fe2000780fcff */
[----:B------:R-:W-:Y:S01]  /*7810*/  VIADD R19, R19, 0x4 ;  /* 0x0000000413137836 */ /* 0x000fe20000000000 */
[----:B------:R-:W-:Y:S04]  /*7820*/  BSSY.RECONVERGENT B6, `(.L_x_111) ;  /* 0x000003d000067945 */ /* 0x000fe80003800200 */
[----:B------:R-:W-:-:S04]  /*7830*/  ISETP.NE.AND P1, PT, R19, RZ, PT ;  /* 0x000000ff1300720c */ /* 0x000fc80003f25270 */
[----:B------:R-:W-:-:S03]  /*7840*/  P2R R24, PR, RZ, 0x2 ;  /* 0x00000002ff187803 */ /* 0x000fc60000000000 */
[----:B------:R-:W-:Y:S06]  /*7850*/  @P0 BRA `(.L_x_112) ;  /* 0x0000000000300947 */ /* 0x000fec0003800000 */
[----:B------:R-:W-:Y:S01]  /*7860*/  MOV R0, 0x0 ;  /* 0x0000000000007802 */ /* 0x000fe20000000f00 */
[----:B------:R0:W-:Y:S01]  /*7870*/  STL [R1+0xa0], RZ ;  /* 0x0000a0ff01007387 */ /* 0x0001e20000100800 */
[----:B------:R-:W1:Y:S01]  /*7880*/  LDCU.64 UR4, c[0x4][0x38] ;  /* 0x01000700ff0477ac */ /* 0x000e620008000a00 */
[----:B------:R-:W-:Y:S01]  /*7890*/  IMAD.MOV.U32 R6, RZ, RZ, R18 ;  /* 0x000000ffff067224 */ /* 0x000fe200078e0012 */
[----:B------:R0:W2:Y:S01]  /*78a0*/  LDC.64 R2, c[0x4][R0] ;  /* 0x0100000000027b82 */ /* 0x0000a20000000a00 */
[----:B------:R-:W-:Y:S01]  /*78b0*/  IMAD.MOV.U32 R7, RZ, RZ, R16 ;  /* 0x000000ffff077224 */ /* 0x000fe200078e0010 */
[----:B-1----:R-:W-:Y:S01]  /*78c0*/  MOV R4, UR4 ;  /* 0x0000000400047c02 */ /* 0x002fe20008000f00 */
[----:B0-----:R-:W-:-:S07]  /*78d0*/  IMAD.U32 R5, RZ, RZ, UR5 ;  /* 0x00000005ff057e24 */ /* 0x001fce000f8e00ff */
[----:B------:R-:W-:-:S07]  /*78e0*/  LEPC R20, `(.L_x_113) ;  /* 0x000000001014794e */ /* 0x000fce0000000000 */
[----:B--2---:R-:W-:Y:S05]  /*78f0*/  CALL.ABS.NOINC R2 ;  /* 0x0000000002007343 */ /* 0x004fea0003c00000 */
.L_x_113:
[----:B------:R-:W-:Y:S01]  /*7900*/  IMAD.MOV.U32 R17, RZ, RZ, 0x2 ;  /* 0x00000002ff117424 */ /* 0x000fe200078e00ff */
[----:B------:R-:W-:Y:S06]  /*7910*/  BRA `(.L_x_114) ;  /* 0x0000000000b47947 */ /* 0x000fec0003800000 */
.L_x_112:
[----:B------:R-:W-:-:S04]  /*7920*/  ISETP.NE.AND P0, PT, R17, RZ, PT ;  /* 0x000000ff1100720c */ /* 0x000fc80003f05270 */
[----:B------:R-:W-:-:S13]  /*7930*/  ISETP.NE.OR P1, PT, R22, 0x1, P0 ;  /* 0x000000011600780c */ /* 0x000fda0000725670 */
[----:B------:R-:W-:Y:S05]  /*7940*/  @P1 BRA `(.L_x_115) ;  /* 0x0000000000341947 */ /* 0x000fea0003800000 */
[----:B------:R-:W-:Y:S01]  /*7950*/  HFMA2 R0, -RZ, RZ, 0, 5.9604644775390625e-08 ;  /* 0x00000001ff007431 */ /* 0x000fe200000001ff */
[----:B------:R-:W-:Y:S01]  /*7960*/  MOV R2, 0x0 ;  /* 0x0000000000027802 */ /* 0x000fe20000000f00 */
[----:B------:R-:W0:Y:S01]  /*7970*/  LDCU.64 UR4, c[0x4][0x38] ;  /* 0x01000700ff0477ac */ /* 0x000e220008000a00 */
[----:B------:R-:W-:Y:S02]  /*7980*/  IMAD.MOV.U32 R6, RZ, RZ, R18 ;  /* 0x000000ffff067224 */ /* 0x000fe400078e0012 */
[----:B------:R-:W-:Y:S01]  /*7990*/  IMAD.MOV.U32 R7, RZ, RZ, R16 ;  /* 0x000000ffff077224 */ /* 0x000fe200078e0010 */
[----:B------:R1:W-:Y:S01]  /*79a0*/  STL [R1+0xa0], R0 ;  /* 0x0000a00001007387 */ /* 0x0003e20000100800 */
[----:B------:R-:W2:Y:S01]  /*79b0*/  LDC.64 R2, c[0x4][R2] ;  /* 0x0100000002027b82 */ /* 0x000ea20000000a00 */
[----:B0-----:R-:W-:Y:S02]  /*79c0*/  IMAD.U32 R4, RZ, RZ, UR4 ;  /* 0x00000004ff047e24 */ /* 0x001fe4000f8e00ff */
[----:B-1----:R-:W-:-:S07]  /*79d0*/  IMAD.U32 R5, RZ, RZ, UR5 ;  /* 0x00000005ff057e24 */ /* 0x002fce000f8e00ff */
[----:B------:R-:W-:-:S07]  /*79e0*/  LEPC R20, `(.L_x_116) ;  /* 0x000000001014794e */ /* 0x000fce0000000000 */
[----:B--2---:R-:W-:Y:S05]  /*79f0*/  CALL.ABS.NOINC R2 ;  /* 0x0000000002007343 */ /* 0x004fea0003c00000 */
.L_x_116:
[----:B------:R-:W-:Y:S01]  /*7a00*/  HFMA2 R17, -RZ, RZ, 0, 1.1920928955078125e-07 ;  /* 0x00000002ff117431 */ /* 0x000fe200000001ff */
[----:B------:R-:W-:Y:S06]  /*7a10*/  BRA `(.L_x_114) ;  /* 0x0000000000747947 */ /* 0x000fec0003800000 */
.L_x_115:
[----:B------:R-:W-:-:S13]  /*7a20*/  ISETP.NE.OR P1, PT, R22, 0x2, P0 ;  /* 0x000000021600780c */ /* 0x000fda0000725670 */
[----:B------:R-:W-:Y:S05]  /*7a30*/  @P1 BRA `(.L_x_117) ;  /* 0x0000000000341947 */ /* 0x000fea0003800000 */
[----:B------:R-:W-:Y:S01]  /*7a40*/  MOV R2, 0x0 ;  /* 0x0000000000027802 */ /* 0x000fe20000000f00 */
[----:B------:R-:W-:Y:S01]  /*7a50*/  IMAD.MOV.U32 R0, RZ, RZ, 0x2 ;  /* 0x00000002ff007424 */ /* 0x000fe200078e00ff */
[----:B------:R-:W0:Y:S01]  /*7a60*/  LDCU.64 UR4, c[0x4][0x38] ;  /* 0x01000700ff0477ac */ /* 0x000e220008000a00 */
[----:B------:R-:W-:Y:S01]  /*7a70*/  IMAD.MOV.U32 R6, RZ, RZ, R18 ;  /* 0x000000ffff067224 */ /* 0x000fe200078e0012 */
[----:B------:R-:W-:Y:S01]  /*7a80*/  MOV R7, R16 ;  /* 0x0000001000077202 */ /* 0x000fe20000000f00 */
[----:B------:R-:W-:Y:S01]  /*7a90*/  IMAD.MOV.U32 R17, RZ, RZ, 0x2 ;  /* 0x00000002ff117424 */ /* 0x000fe200078e00ff */
[----:B------:R1:W-:Y:S01]  /*7aa0*/  STL [R1+0xa0], R0 ;  /* 0x0000a00001007387 */ /* 0x0003e20000100800 */
[----:B------:R-:W2:Y:S01]  /*7ab0*/  LDC.64 R2, c[0x4][R2] ;  /* 0x0100000002027b82 */ /* 0x000ea20000000a00 */
[----:B0-----:R-:W-:Y:S02]  /*7ac0*/  IMAD.U32 R4, RZ, RZ, UR4 ;  /* 0x00000004ff047e24 */ /* 0x001fe4000f8e00ff */
[----:B-1----:R-:W-:-:S07]  /*7ad0*/  IMAD.U32 R5, RZ, RZ, UR5 ;  /* 0x00000005ff057e24 */ /* 0x002fce000f8e00ff */
[----:B------:R-:W-:-:S07]  /*7ae0*/  LEPC R20, `(.L_x_118) ;  /* 0x000000001014794e */ /* 0x000fce0000000000 */
[----:B--2---:R-:W-:Y:S05]  /*7af0*/  CALL.ABS.NOINC R2 ;  /* 0x0000000002007343 */ /* 0x004fea0003c00000 */
.L_x_118:
[----:B------:R-:W-:Y:S05]  /*7b00*/  BRA `(.L_x_114) ;  /* 0x0000000000387947 */ /* 0x000fea0003800000 */
.L_x_117:
[----:B------:R-:W-:-:S13]  /*7b10*/  ISETP.NE.OR P0, PT, R22, 0x3, P0 ;  /* 0x000000031600780c */ /* 0x000fda0000705670 */
[----:B------:R-:W-:Y:S05]  /*7b20*/  @P0 BRA `(.L_x_114) ;  /* 0x0000000000300947 */ /* 0x000fea0003800000 */
[----:B------:R-:W-:Y:S01]  /*7b30*/  MOV R2, 0x0 ;  /* 0x0000000000027802 */ /* 0x000fe20000000f00 */
[----:B------:R-:W-:Y:S01]  /*7b40*/  IMAD.MOV.U32 R0, RZ, RZ, 0x3 ;  /* 0x00000003ff007424 */ /* 0x000fe200078e00ff */
[----:B------:R-:W0:Y:S01]  /*7b50*/  LDCU.64 UR4, c[0x4][0x38] ;  /* 0x01000700ff0477ac */ /* 0x000e220008000a00 */
[----:B------:R-:W-:Y:S01]  /*7b60*/  MOV R6, R18 ;  /* 0x0000001200067202 */ /* 0x000fe20000000f00 */
[----:B------:R-:W-:Y:S02]  /*7b70*/  IMAD.MOV.U32 R7, RZ, RZ, R16 ;  /* 0x000000ffff077224 */ /* 0x000fe400078e0010 */
[----:B------:R1:W-:Y:S01]  /*7b80*/  STL [R1+0xa0], R0 ;  /* 0x0000a00001007387 */ /* 0x0003e20000100800 */
[----:B------:R-:W2:Y:S01]  /*7b90*/  LDC.64 R2, c[0x4][R2] ;  /* 0x0100000002027b82 */ /* 0x000ea20000000a00 */
[----:B0-----:R-:W-:Y:S02]  /*7ba0*/  IMAD.U32 R4, RZ, RZ, UR4 ;  /* 0x00000004ff047e24 */ /* 0x001fe4000f8e00ff */
[----:B-1----:R-:W-:-:S07]  /*7bb0*/  IMAD.U32 R5, RZ, RZ, UR5 ;  /* 0x00000005ff057e24 */ /* 0x002fce000f8e00ff */
[----:B------:R-:W-:-:S07]  /*7bc0*/  LEPC R20, `(.L_x_119) ;  /* 0x000000001014794e */ /* 0x000fce0000000000 */
[----:B--2---:R-:W-:Y:S05]  /*7bd0*/  CALL.ABS.NOINC R2 ;  /* 0x0000000002007343 */ /* 0x004fea0003c00000 */
.L_x_119:
[----:B------:R-:W-:-:S07]  /*7be0*/  IMAD.MOV.U32 R17, RZ, RZ, 0x2 ;  /* 0x00000002ff117424 */ /* 0x000fce00078e00ff */
.L_x_114:
[----:B------:R-:W-:Y:S05]  /*7bf0*/  BSYNC.RECONVERGENT B6 ;  /* 0x0000000000067941 */ /* 0x000fea0003800200 */
.L_x_111:
[----:B------:R-:W-:Y:S01]  /*7c00*/  LOP3.LUT P0, RZ, R22, R17, RZ, 0xfc, !PT ;  /* 0x0000001116ff7212 */ /* 0x000fe2000780fcff */
[----:B------:R-:W-:-:S12]  /*7c10*/  BSSY.RECONVERGENT B6, `(.L_x_120) ;  /* 0x000003b000067945 */ /* 0x000fd80003800200 */
[----:B------:R-:W-:Y:S05]  /*7c20*/  @P0 BRA `(.L_x_121) ;  /* 0x0000000000300947 */ /* 0x000fea0003800000 */
[----:B------:R-:W-:Y:S01]  /*7c30*/  MOV R0, 0x0 ;  /* 0x0000000000007802 */ /* 0x000fe20000000f00 */
[----:B------:R0:W-:Y:S01]  /*7c40*/  STL [R1+0xa0], RZ ;  /* 0x0000a0ff01007387 */ /* 0x0001e20000100800 */
[----:B------:R-:W1:Y:S01]  /*7c50*/  LDCU.64 UR4, c[0x4][0x38] ;  /* 0x01000700ff0477ac */ /* 0x000e620008000a00 */
[----:B------:R-:W-:Y:S01]  /*7c60*/  MOV R6, R18 ;  /* 0x0000001200067202 */ /* 0x000fe20000000f00 */
[----:B------:R0:W2:Y:S01]  /*7c70*/  LDC.64 R2, c[0x4][R0] ;  /* 0x0100000000027b82 */ /* 0x0000a20000000a00 */
[----:B------:R-:W-:Y:S02]  /*7c80*/  IMAD.MOV.U32 R7, RZ, RZ, R16 ;  /* 0x000000ffff077224 */ /* 0x000fe400078e0010 */
[----:B-1----:R-:W-:Y:S02]  /*7c90*/  IMAD.U32 R4, RZ, RZ, UR4 ;  /* 0x00000004ff047e24 */ /* 0x002fe4000f8e00ff */
[----:B0-----:R-:W-:-:S07]  /*7ca0*/  IMAD.U32 R5, RZ, RZ, UR5 ;  /* 0x00000005ff057e24 */ /* 0x001fce000f8e00ff */
[----:B------:R-:W-:-:S07]  /*7cb0*/  LEPC R20, `(.L_x_122) ;  /* 0x000000001014794e */ /* 0x000fce0000000000 */
[----:B--2---:R-:W-:Y:S05]  /*7cc0*/  CALL.ABS.NOINC R2 ;  /* 0x0000000002007343 */ /* 0x004fea0003c00000 */
.L_x_122:
[----:B------:R-:W-:Y:S01]  /*7cd0*/  IMAD.MOV.U32 R17, RZ, RZ, 0x2 ;  /* 0x00000002ff117424 */ /* 0x000fe200078e00ff */
[----:B------:R-:W-:Y:S06]  /*7ce0*/  BRA `(.L_x_123) ;  /* 0x0000000000b47947 */ /* 0x000fec0003800000 */
.L_x_121:
[----:B------:R-:W-:-:S04]  /*7cf0*/  ISETP.NE.AND P0, PT, R17, RZ, PT ;  /* 0x000000ff1100720c */ /* 0x000fc80003f05270 */
[----:B------:R-:W-:-:S13]  /*7d00*/  ISETP.NE.OR P1, PT, R22, 0x1, P0 ;  /* 0x000000011600780c */ /* 0x000fda0000725670 */
[----:B------:R-:W-:Y:S05]  /*7d10*/  @P1 BRA `(.L_x_124) ;  /* 0x0000000000341947 */ /* 0x000fea0003800000 */
[----:B------:R-:W-:Y:S01]  /*7d20*/  MOV R2, 0x0 ;  /* 0x0000000000027802 */ /* 0x000fe20000000f00 */
[----:B------:R-:W-:Y:S01]  /*7d30*/  IMAD.MOV.U32 R0, RZ, RZ, 0x1 ;  /* 0x00000001ff007424 */ /* 0x000fe200078e00ff */
[----:B------:R-:W0:Y:S01]  /*7d40*/  LDCU.64 UR4, c[0x4][0x38] ;  /* 0x01000700ff0477ac */ /* 0x000e220008000a00 */
[----:B------:R-:W-:Y:S02]  /*7d50*/  IMAD.MOV.U32 R6, RZ, RZ, R18 ;  /* 0x000000ffff067224 */ /* 0x000fe400078e0012 */
[----:B------:R-:W-:Y:S01]  /*7d60*/  IMAD.MOV.U32 R7, RZ, RZ, R16 ;  /* 0x000000ffff077224 */ /* 0x000fe200078e0010 */
[----:B------:R1:W-:Y:S01]  /*7d70*/  STL [R1+0xa0], R0 ;  /* 0x0000a00001007387 */ /* 0x0003e20000100800 */
[----:B------:R-:W2:Y:S01]  /*7d80*/  LDC.64 R2, c[0x4][R2] ;  /* 0x0100000002027b82 */ /* 0x000ea20000000a00 */
[----:B0-----:R-:W-:Y:S01]  /*7d90*/  IMAD.U32 R4, RZ, RZ, UR4 ;  /* 0x00000004ff047e24 */ /* 0x001fe2000f8e00ff */
[----:B-1----:R-:W-:-:S07]  /*7da0*/  MOV R5, UR5 ;  /* 0x0000000500057c02 */ /* 0x002fce0008000f00 */
[----:B------:R-:W-:-:S07]  /*7db0*/  LEPC R20, `(.L_x_125) ;  /* 0x000000001014794e */ /* 0x000fce0000000000 */
[----:B--2---:R-:W-:Y:S05]  /*7dc0*/  CALL.ABS.NOINC R2 ;  /* 0x0000000002007343 */ /* 0x004fea0003c00000 */
.L_x_125:
[----:B------:R-:W-:Y:S01]  /*7dd0*/  IMAD.MOV.U32 R17, RZ, RZ, 0x2 ;  /* 0x00000002ff117424 */ /* 0x000fe200078e00ff */
[----:B------:R-:W-:Y:S06]  /*7de0*/  BRA `(.L_x_123) ;  /* 0x0000000000747947 */ /* 0x000fec0003800000 */
.L_x_124:
        /* <DEDUP_REMOVED lines=9> */
[----:B------:R-:W-:Y:S01]  /*7e80*/  IMAD.MOV.U32 R17, RZ, RZ, 0x2 ;  /* 0x00000002ff117424 */ /* 0x000fe200078e00ff */
[----:B0-----:R-:W-:Y:S01]  /*7e90*/  MOV R4, UR4 ;  /* 0x0000000400047c02 */ /* 0x001fe20008000f00 */
[----:B-1----:R-:W-:-:S07]  /*7ea0*/  IMAD.U32 R5, RZ, RZ, UR5 ;  /* 0x00000005ff057e24 */ /* 0x002fce000f8e00ff */
[----:B------:R-:W-:-:S07]  /*7eb0*/  LEPC R20, `(.L_x_127) ;  /* 0x000000001014794e */ /* 0x000fce0000000000 */
[----:B--2---:R-:W-:Y:S05]  /*7ec0*/  CALL.ABS.NOINC R2 ;  /* 0x0000000002007343 */ /* 0x004fea0003c00000 */
.L_x_127:
[----:B------:R-:W-:Y:S05]  /*7ed0*/  BRA `(.L_x_123) ;  /* 0x0000000000387947 */ /* 0x000fea0003800000 */
.L_x_126:
[----:B------:R-:W-:-:S13]  /*7ee0*/  ISETP.NE.OR P0, PT, R22, 0x3, P0 ;  /* 0x000000031600780c */ /* 0x000fda0000705670 */
[----:B------:R-:W-:Y:S05]  /*7ef0*/  @P0 BRA `(.L_x_123) ;  /* 0x0000000000300947 */ /* 0x000fea0003800000 */
[----:B------:R-:W-:Y:S01]  /*7f00*/  HFMA2 R0, -RZ, RZ, 0, 1.78813934326171875e-07 ;  /* 0x00000003ff007431 */ /* 0x000fe200000001ff */
        /* <DEDUP_REMOVED lines=10> */
.L_x_128:
[----:B------:R-:W-:-:S07]  /*7fb0*/  HFMA2 R17, -RZ, RZ, 0, 1.1920928955078125e-07 ;  /* 0x00000002ff117431 */ /* 0x000fce00000001ff */
.L_x_123:
[----:B------:R-:W-:Y:S05]  /*7fc0*/  BSYNC.RECONVERGENT B6 ;  /* 0x0000000000067941 */ /* 0x000fea0003800200 */
.L_x_120:
[----:B------:R-:W-:Y:S01]  /*7fd0*/  LOP3.LUT P0, RZ, R22, R17, RZ, 0xfc, !PT ;  /* 0x0000001116ff7212 */ /* 0x000fe2000780fcff */
[----:B------:R-:W-:-:S12]  /*7fe0*/  BSSY.RECONVERGENT B6, `(.L_x_129) ;  /* 0x000003b000067945 */ /* 0x000fd80003800200 */
[----:B------:R-:W-:Y:S05]  /*7ff0*/  @P0 BRA `(.L_x_130) ;  /* 0x0000000000300947 */ /* 0x000fea0003800000 */
[----:B------:R-:W-:Y:S01]  /*8000*/  MOV R0, 0x0 ;  /* 0x0000000000007802 */ /* 0x000fe20000000f00 */
[----:B------:R0:W-:Y:S01]  /*8010*/  STL [R1+0xa0], RZ ;  /* 0x0000a0ff01007387 */ /* 0x0001e20000100800 */
[----:B------:R-:W1:Y:S01]  /*8020*/  LDCU.64 UR4, c[0x4][0x38] ;  /* 0x01000700ff0477ac */ /* 0x000e620008000a00 */
[----:B------:R-:W-:Y:S01]  /*8030*/  IMAD.MOV.U32 R6, RZ, RZ, R18 ;  /* 0x000000ffff067224 */ /* 0x000fe200078e0012 */
[----:B------:R0:W2:Y:S01]  /*8040*/  LDC.64 R2, c[0x4][R0] ;  /* 0x0100000000027b82 */ /* 0x0000a20000000a00 */
[----:B------:R-:W-:Y:S02]  /*8050*/  IMAD.MOV.U32 R7, RZ, RZ, R16 ;  /* 0x000000ffff077224 */ /* 0x000fe400078e0010 */
[----:B-1----:R-:W-:Y:S02]  /*8060*/  IMAD.U32 R4, RZ, RZ, UR4 ;  /* 0x00000004ff047e24 */ /* 0x002fe4000f8e00ff */
[----:B0-----:R-:W-:-:S07]  /*8070*/  IMAD.U32 R5, RZ, RZ, UR5 ;  /* 0x00000005ff057e24 */ /* 0x001fce000f8e00ff */
[----:B------:R-:W-:-:S07]  /*8080*/  LEPC R20, `(.L_x_131) ;  /* 0x000000001014794e */ /* 0x000fce0000000000 */
[----:B--2---:R-:W-:Y:S05]  /*8090*/  CALL.ABS.NOINC R2 ;  /* 0x0000000002007343 */ /* 0x004fea0003c00000 */
.L_x_131:
[----:B------:R-:W-:Y:S01]  /*80a0*/  HFMA2 R17, -RZ, RZ, 0, 1.1920928955078125e-07 ;  /* 0x00000002ff117431 */ /* 0x000fe200000001ff */
[----:B------:R-:W-:Y:S06]  /*80b0*/  BRA `(.L_x_132) ;  /* 0x0000000000b47947 */ /* 0x000fec0003800000 */
.L_x_130:
[----:B------:R-:W-:-:S04]  /*80c0*/  ISETP.NE.AND P0, PT, R17, RZ, PT ;  /* 0x000000ff1100720c */ /* 0x000fc80003f05270 */
[----:B------:R-:W-:-:S13]  /*80d0*/  ISETP.NE.OR P1, PT, R22, 0x1, P0 ;  /* 0x000000011600780c */ /* 0x000fda0000725670 */
[----:B------:R-:W-:Y:S05]  /*80e0*/  @P1 BRA `(.L_x_133) ;  /* 0x0000000000341947 */ /* 0x000fea0003800000 */
[----:B------:R-:W-:Y:S01]  /*80f0*/  MOV R2, 0x0 ;  /* 0x0000000000027802 */ /* 0x000fe20000000f00 */
[----:B------:R-:W-:Y:S01]  /*8100*/  IMAD.MOV.U32 R0, RZ, RZ, 0x1 ;  /* 0x00000001ff007424 */ /* 0x000fe200078e00ff */
[----:B------:R-:W0:Y:S01]  /*8110*/  LDCU.64 UR4, c[0x4][0x38] ;  /* 0x01000700ff0477ac */ /* 0x000e220008000a00 */
[----:B------:R-:W-:Y:S01]  /*8120*/  IMAD.MOV.U32 R6, RZ, RZ, R18 ;  /* 0x000000ffff067224 */ /* 0x000fe200078e0012 */
[----:B------:R-:W-:Y:S02]  /*8130*/  MOV R7, R16 ;  /* 0x0000001000077202 */ /* 0x000fe40000000f00 */
[----:B------:R1:W-:Y:S01]  /*8140*/  STL [R1+0xa0], R0 ;  /* 0x0000a00001007387 */ /* 0x0003e20000100800 */
[----:B------:R-:W2:Y:S01]  /*8150*/  LDC.64 R2, c[0x4][R2] ;  /* 0x0100000002027b82 */ /* 0x000ea20000000a00 */
[----:B0-----:R-:W-:Y:S02]  /*8160*/  IMAD.U32 R4, RZ, RZ, UR4 ;  /* 0x00000004ff047e24 */ /* 0x001fe4000f8e00ff */
[----:B-1----:R-:W-:-:S07]  /*8170*/  IMAD.U32 R5, RZ, RZ, UR5 ;  /* 0x00000005ff057e24 */ /* 0x002fce000f8e00ff */
[----:B------:R-:W-:-:S07]  /*8180*/  LEPC R20, `(.L_x_134) ;  /* 0x000000001014794e */ /* 0x000fce0000000000 */
[----:B--2---:R-:W-:Y:S05]  /*8190*/  CALL.ABS.NOINC R2 ;  /* 0x0000000002007343 */ /* 0x004fea0003c00000 */
.L_x_134:
[----:B------:R-:W-:Y:S01]  /*81a0*/  IMAD.MOV.U32 R17, RZ, RZ, 0x2 ;  /* 0x00000002ff117424 */ /* 0x000fe200078e00ff */
[----:B------:R-:W-:Y:S06]  /*81b0*/  BRA `(.L_x_132) ;  /* 0x0000000000747947 */ /* 0x000fec0003800000 */
.L_x_133:
        /* <DEDUP_REMOVED lines=9> */
[----:B------:R-:W-:Y:S02]  /*8250*/  IMAD.MOV.U32 R17, RZ, RZ, 0x2 ;  /* 0x00000002ff117424 */ /* 0x000fe400078e00ff */
[----:B0-----:R-:W-:-:S02]  /*8260*/  IMAD.U32 R4, RZ, RZ, UR4 ;  /* 0x00000004ff047e24 */ /* 0x001fc4000f8e00ff */
[----:B-1----:R-:W-:-:S07]  /*8270*/  IMAD.U32 R5, RZ, RZ, UR5 ;  /* 0x00000005ff057e24 */ /* 0x002fce000f8e00ff */
[----:B------:R-:W-:-:S07]  /*8280*/  LEPC R20, `(.L_x_136) ;  /* 0x000000001014794e */ /* 0x000fce0000000000 */
[----:B--2---:R-:W-:Y:S05]  /*8290*/  CALL.ABS.NOINC R2 ;  /* 0x0000000002007343 */ /* 0x004fea0003c00000 */
.L_x_136:
[----:B------:R-:W-:Y:S05]  /*82a0*/  BRA `(.L_x_132) ;  /* 0x0000000000387947 */ /* 0x000fea0003800000 */
.L_x_135:
        /* <DEDUP_REMOVED lines=13> */
.L_x_137:
[----:B------:R-:W-:-:S07]  /*8380*/  IMAD.MOV.U32 R17, RZ, RZ, 0x2 ;  /* 0x00000002ff117424 */ /* 0x000fce00078e00ff */
.L_x_132:
[----:B------:R-:W-:Y:S05]  /*8390*/  BSYNC.RECONVERGENT B6 ;  /* 0x0000000000067941 */ /* 0x000fea0003800200 */
.L_x_129:
        /* <DEDUP_REMOVED lines=9> */
[----:B-1----:R-:W-:Y:S01]  /*8430*/  IMAD.U32 R4, RZ, RZ, UR4 ;  /* 0x00000004ff047e24 */ /* 0x002fe2000f8e00ff */
[----:B0-----:R-:W-:-:S07]  /*8440*/  MOV R5, UR5 ;  /* 0x0000000500057c02 */ /* 0x001fce0008000f00 */
[----:B------:R-:W-:-:S07]  /*8450*/  LEPC R20, `(.L_x_140) ;  /* 0x000000001014794e */ /* 0x000fce0000000000 */
[----:B--2---:R-:W-:Y:S05]  /*8460*/  CALL.ABS.NOINC R2 ;  /* 0x0000000002007343 */ /* 0x004fea0003c00000 */
.L_x_140:
[----:B------:R-:W-:Y:S01]  /*8470*/  IMAD.MOV.U32 R17, RZ, RZ, 0x2 ;  /* 0x00000002ff117424 */ /* 0x000fe200078e00ff */
[----:B------:R-:W-:Y:S06]  /*8480*/  BRA `(.L_x_141) ;  /* 0x0000000000b47947 */ /* 0x000fec0003800000 */
.L_x_139:
        /* <DEDUP_REMOVED lines=10> */
[----:B0-----:R-:W-:Y:S01]  /*8530*/  MOV R4, UR4 ;  /* 0x0000000400047c02 */ /* 0x001fe20008000f00 */
[----:B-1----:R-:W-:-:S07]  /*8540*/  IMAD.U32 R5, RZ, RZ, UR5 ;  /* 0x00000005ff057e24 */ /* 0x002fce000f8e00ff */
[----:B------:R-:W-:-:S07]  /*8550*/  LEPC R20, `(.L_x_143) ;  /* 0x000000001014794e */ /* 0x000fce0000000000 */
[----:B--2---:R-:W-:Y:S05]  /*8560*/  CALL.ABS.NOINC R2 ;  /* 0x0000000002007343 */ /* 0x004fea0003c00000 */
.L_x_143:
[----:B------:R-:W-:Y:S01]  /*8570*/  IMAD.MOV.U32 R17, RZ, RZ, 0x2 ;  /* 0x00000002ff117424 */ /* 0x000fe200078e00ff */
[----:B------:R-:W-:Y:S06]  /*8580*/  BRA `(.L_x_141) ;  /* 0x0000000000747947 */ /* 0x000fec0003800000 */
.L_x_142:
[----:B------:R-:W-:-:S13]  /*8590*/  ISETP.NE.OR P1, PT, R22, 0x2, P0 ;  /* 0x000000021600780c */ /* 0x000fda0000725670 */
[----:B------:R-:W-:Y:S05]  /*85a0*/  @P1 BRA `(.L_x_144) ;  /* 0x0000000000341947 */ /* 0x000fea0003800000 */
[----:B------:R-:W-:Y:S01]  /*85b0*/  HFMA2 R0, -RZ, RZ, 0, 1.1920928955078125e-07 ;  /* 0x00000002ff007431 */ /* 0x000fe200000001ff */
[----:B------:R-:W-:Y:S01]  /*85c0*/  MOV R2, 0x0 ;  /* 0x0000000000027802 */ /* 0x000fe20000000f00 */
[----:B------:R-:W0:Y:S01]  /*85d0*/  LDCU.64 UR4, c[0x4][0x38] ;  /* 0x01000700ff0477ac */ /* 0x000e220008000a00 */
[----:B------:R-:W-:Y:S02]  /*85e0*/  HFMA2 R17, -RZ, RZ, 0, 1.1920928955078125e-07 ;  /* 0x00000002ff117431 */ /* 0x000fe400000001ff */
[----:B------:R-:W-:Y:S02]  /*85f0*/  IMAD.MOV.U32 R6, RZ, RZ, R18 ;  /* 0x000000ffff067224 */ /* 0x000fe400078e0012 */
[----:B------:R-:W-:Y:S01]  /*8600*/  IMAD.MOV.U32 R7, RZ, RZ, R16 ;  /* 0x000000ffff077224 */ /* 0x000fe200078e0010 */
[----:B------:R1:W-:Y:S01]  /*8610*/  STL [R1+0xa0], R0 ;  /* 0x0000a00001007387 */ /* 0x0003e20000100800 */
[----:B------:R-:W2:Y:S01]  /*8620*/  LDC.64 R2, c[0x4][R2] ;  /* 0x0100000002027b82 */ /* 0x000ea20000000a00 */
[----:B0-----:R-:W-:-:S02]  /*8630*/  IMAD.U32 R4, RZ, RZ, UR4 ;  /* 0x00000004ff047e24 */ /* 0x001fc4000f8e00ff */
[----:B-1----:R-:W-:-:S07]  /*8640*/  IMAD.U32 R5, RZ, RZ, UR5 ;  /* 0x00000005ff057e24 */ /* 0x002fce000f8e00ff */
[----:B------:R-:W-:-:S07]  /*8650*/  LEPC R20, `(.L_x_145) ;  /* 0x000000001014794e */ /* 0x000fce0000000000 */
[----:B--2---:R-:W-:Y:S05]  /*8660*/  CALL.ABS.NOINC R2 ;  /* 0x0000000002007343 */ /* 0x004fea0003c00000 */
.L_x_145:
[----:B------:R-:W-:Y:S05]  /*8670*/  BRA `(.L_x_141) ;  /* 0x0000000000387947 */ /* 0x000fea0003800000 */
.L_x_144:
        /* <DEDUP_REMOVED lines=13> */
.L_x_146:
[----:B------:R-:W-:-:S07]  /*8750*/  IMAD.MOV.U32 R17, RZ, RZ, 0x2 ;  /* 0x00000002ff117424 */ /* 0x000fce00078e00ff */
.L_x_141:
[----:B------:R-:W-:Y:S05]  /*8760*/  BSYNC.RECONVERGENT B6 ;  /* 0x0000000000067941 */ /* 0x000fea0003800200 */
.L_x_138:
[----:B------:R-:W-:-:S13]  /*8770*/  ISETP.NE.AND P0, PT, R24, RZ, PT ;  /* 0x000000ff1800720c */ /* 0x000fda0003f05270 */
[----:B------:R-:W-:Y:S05]  /*8780*/  @P0 BRA `(.L_x_147) ;  /* 0xfffffff0001c0947 */ /* 0x000fea000383ffff */
[----:B------:R-:W-:Y:S05]  /*8790*/  BSYNC.RECONVERGENT B7 ;  /* 0x0000000000077941 */ /* 0x000fea0003800200 */
.L_x_110:
[----:B------:R-:W-:Y:S01]  /*87a0*/  ISETP.NE.AND P0, PT, R23, RZ, PT ;  /* 0x000000ff1700720c */ /* 0x000fe20003f05270 */
[----:B------:R-:W-:-:S12]  /*87b0*/  BSSY.RECONVERGENT B7, `(.L_x_109) ;  /* 0x0000045000077945 */ /* 0x000fd80003800200 */
[----:B------:R-:W-:Y:S05]  /*87c0*/  @!P0 BRA `(.L_x_148) ;  /* 0x00000004000c8947 */ /* 0x000fea0003800000 */
[----:B------:R-:W-:-:S07]  /*87d0*/  IMAD.MOV R23, RZ, RZ, -R23 ;  /* 0x000000ffff177224 */ /* 0x000fce00078e0a17 */
.L_x_158:
        /* <DEDUP_REMOVED lines=16> */
.L_x_151:
[----:B------:R-:W-:Y:S01]  /*88e0*/  IMAD.MOV.U32 R17, RZ, RZ, 0x2 ;  /* 0x00000002ff117424 */ /* 0x000fe200078e00ff */
[----:B------:R-:W-:Y:S06]  /*88f0*/  BRA `(.L_x_152) ;  /* 0x0000000000b47947 */ /* 0x000fec0003800000 */
.L_x_150:
        /* <DEDUP_REMOVED lines=14> */
.L_x_154:
[----:B------:R-:W-:Y:S01]  /*89e0*/  IMAD.MOV.U32 R17, RZ, RZ, 0x2 ;  /* 0x00000002ff117424 */ /* 0x000fe200078e00ff */
[----:B------:R-:W-:Y:S06]  /*89f0*/  BRA `(.L_x_152) ;  /* 0x0000000000747947 */ /* 0x000fec0003800000 */
.L_x_153:
        /* <DEDUP_REMOVED lines=14> */
.L_x_156:
[----:B------:R-:W-:Y:S05]  /*8ae0*/  BRA `(.L_x_152) ;  /* 0x0000000000387947 */ /* 0x000fea0003800000 */
.L_x_155:
        /* <DEDUP_REMOVED lines=13> */
.L_x_157:
[----:B------:R-:W-:-:S07]  /*8bc0*/  IMAD.MOV.U32 R17, RZ, RZ, 0x2 ;  /* 0x00000002ff117424 */ /* 0x000fce00078e00ff */
.L_x_152:
[----:B------:R-:W-:Y:S05]  /*8bd0*/  BSYNC.RECONVERGENT B6 ;  /* 0x0000000000067941 */ /* 0x000fea0003800200 */
.L_x_149:
[----:B------:R-:W-:-:S13]  /*8be0*/  ISETP.NE.AND P0, PT, R19, RZ, PT ;  /* 0x000000ff1300720c */ /* 0x000fda0003f05270 */
[----:B------:R-:W-:Y:S05]  /*8bf0*/  @P0 BRA `(.L_x_158) ;  /* 0xfffffff800f80947 */ /* 0x000fea000383ffff */
.L_x_148:
[----:B------:R-:W-:Y:S05]  /*8c00*/  BSYNC.RECONVERGENT B7 ;  /* 0x0000000000077941 */ /* 0x000fea0003800200 */
.L_x_109:
[----:B------:R-:W-:Y:S01]  /*8c10*/  MOV R0, 0x0 ;  /* 0x0000000000007802 */ /* 0x000fe20000000f00 */
[----:B------:R-:W0:Y:S01]  /*8c20*/  LDCU.64 UR4, c[0x4][0x40] ;  /* 0x01000800ff0477ac */ /* 0x000e220008000a00 */
[----:B------:R-:W-:Y:S02]  /*8c30*/  CS2R R6, SRZ ;  /* 0x0000000000067805 */ /* 0x000fe4000001ff00 */
[----:B------:R1:W2:Y:S01]  /*8c40*/  LDC.64 R2, c[0x4][R0] ;  /* 0x0100000000027b82 */ /* 0x0002a20000000a00 */
[----:B0-----:R-:W-:Y:S02]  /*8c50*/  IMAD.U32 R4, RZ, RZ, UR4 ;  /* 0x00000004ff047e24 */ /* 0x001fe4000f8e00ff */
[----:B-1----:R-:W-:-:S07]  /*8c60*/  IMAD.U32 R5, RZ, RZ, UR5 ;  /* 0x00000005ff057e24 */ /* 0x002fce000f8e00ff */
[----:B------:R-:W-:-:S07]  /*8c70*/  LEPC R20, `(.L_x_159) ;  /* 0x000000001014794e */ /* 0x000fce0000000000 */
[----:B--2---:R-:W-:Y:S05]  /*8c80*/  CALL.ABS.NOINC R2 ;  /* 0x0000000002007343 */ /* 0x004fea0003c00000 */
.L_x_159:
[----:B------:R-:W-:Y:S05]  /*8c90*/  EXIT ;  /* 0x000000000000794d */ /* 0x000fea0003800000 */
.L_x_160:
[----:B------:R-:W-:-:S00]  /*8ca0*/  BRA `(.L_x_160) ;  /* 0xfffffffc00fc7947 */ /* 0x000fc0000383ffff */
[----:B------:R-:W-:-:S00]  /*8cb0*/  NOP ;  /* 0x0000000000007918 */ /* 0x000fc00000000000 */
        /* <DEDUP_REMOVED lines=12> */
.L_x_161:


//--------------------- .nv.global.init           --------------------------
	.section	.nv.global.init,"aw",@progbits
.nv.global.init:
	.type		$str$7,@object
	.size		$str$7,($str$6 - $str$7)
$str$7:
        /*0000*/ 	.byte	0x0a, 0x00
	.type		$str$6,@object
	.size		$str$6,($str - $str$6)
$str$6:
        /*0002*/ 	.byte	0x25, 0x64, 0x20, 0x00
	.type		$str,@object
	.size		$str,($str$4 - $str)
$str:
        /*0006*/ 	.byte	0x0a, 0x62, 0x65, 0x73, 0x74, 0x4e, 0x65, 0x69, 0x67, 0x68, 0x62, 0x6f, 0x72, 0x0a, 0x00
	.type		$str$4,@object
	.size		$str$4,($str$5 - $str$4)
$str$4:
        /*0015*/ 	.byte	0x64, 0x69, 0x73, 0x20, 0x6d, 0x6f, 0x74, 0x69, 0x66, 0x20, 0x25, 0x64, 0x20, 0x0a, 0x00
	.type		$str$5,@object
	.size		$str$5,($str$3 - $str$5)
$str$5:
        /*0024*/ 	.byte	0x62, 0x65, 0x73, 0x74, 0x20, 0x6e, 0x65, 0x69, 0x67, 0x68, 0x62, 0x6f, 0x72, 0x20, 0x25, 0x64
        /*0034*/ 	.byte	0x20, 0x0a, 0x00
	.type		$str$3,@object
	.size		$str$3,($str$2 - $str$3)
$str$3:
        /*0037*/ 	.byte	0x67, 0x69, 0x61, 0x20, 0x74, 0x72, 0x69, 0x20, 0x31, 0x20, 0x74, 0x72, 0x6f, 0x6e, 0x67, 0x20
        /*0047*/ 	.byte	0x25, 0x64, 0x20, 0x0a, 0x00
	.type		$str$2,@object
	.size		$str$2,(.L_2 - $str$2)
$str$2:
        /*004c*/ 	.byte	0x0a, 0x20, 0x74, 0x68, 0x72, 0x65, 0x61, 0x64, 0x20, 0x63, 0x68, 0x61, 0x79, 0x20, 0x25, 0x64
        /*005c*/ 	.byte	0x20, 0x25, 0x64, 0x20, 0x25, 0x64, 0x00
.L_2:


//--------------------- .nv.shared.reserved.0     --------------------------
	.section	.nv.shared.reserved.0,"aw",@nobits
	.weak		__nv_reservedSMEM_offset_0_alias
	.size		__nv_reservedSMEM_offset_0_alias, 0, 64
	.other		__nv_reservedSMEM_offset_0_alias,@"STO_CUDA_RESERVED_SHARED STV_DEFAULT"
__nv_reservedSMEM_offset_0_alias:
	.zero		0
	.zero		64


//--------------------- .nv.global                --------------------------
	.section	.nv.global,"aw",@nobits
	.align	8
.nv.global:
	.type		test,@object
	.size		test,(.L_0 - test)
test:
	.zero		24
.L_0:


//--------------------- .nv.constant0._Z15patternBarchingPKiii --------------------------
	.section	.nv.constant0._Z15patternBarchingPKiii,"a",@progbits
	.sectionflags	@""
	.align	4
.nv.constant0._Z15patternBarchingPKiii:
	.zero		912


//--------------------- SYMBOLS --------------------------

	.type		.nv.reservedSmem.offset0,@object
	.size		.nv.reservedSmem.offset0,0x4
	.type		vprintf,@function
